def matmul_kernel(
    a_ptr,
    b_ptr,
    c_ptr,
    M,
    N,
    K,
    stride_am,
    stride_ak,
    stride_bk,
    stride_bn,
    stride_cm,
    stride_cn,
    BLOCK_M: tl.constexpr,
    BLOCK_N: tl.constexpr,
    BLOCK_K: tl.constexpr,
    GROUP_M: tl.constexpr,
):
    pid = tl.program_id(axis=0)
    num_pid_m = tl.cdiv(M, BLOCK_M)
    num_pid_n = tl.cdiv(N, BLOCK_N)
    num_pid_in_group = GROUP_M * num_pid_n
    group_id = pid // num_pid_in_group
    first_pid_m = group_id * GROUP_M
    group_size_m = min(num_pid_m - first_pid_m, GROUP_M)
    pid_m = first_pid_m + ((pid % num_pid_in_group) % group_size_m)
    pid_n = (pid % num_pid_in_group) // group_size_m

    offs_am = (pid_m * BLOCK_M + tl.arange(0, BLOCK_M)) % M
    offs_bn = (pid_n * BLOCK_N + tl.arange(0, BLOCK_N)) % N
    offs_k = tl.arange(0, BLOCK_K)
    a_ptrs = a_ptr + offs_am[:, None] * stride_am + offs_k[None, :] * stride_ak
    b_ptrs = b_ptr + offs_k[:, None] * stride_bk + offs_bn[None, :] * stride_bn

    acc = tl.zeros((BLOCK_M, BLOCK_N), dtype=tl.float32)
    for kk in range(0, tl.cdiv(K, BLOCK_K)):
        a = tl.load(a_ptrs, mask=offs_k[None, :] < K - kk * BLOCK_K, other=0.0)
        b = tl.load(b_ptrs, mask=offs_k[:, None] < K - kk * BLOCK_K, other=0.0)
        acc = tl.dot(a, b, acc)
        a_ptrs += BLOCK_K * stride_ak
        b_ptrs += BLOCK_K * stride_bk

    c = acc.to(c_ptr.dtype.element_ty)
    offs_cm = pid_m * BLOCK_M + tl.arange(0, BLOCK_M)
    offs_cn = pid_n * BLOCK_N + tl.arange(0, BLOCK_N)
    c_ptrs = c_ptr + offs_cm[:, None] * stride_cm + offs_cn[None, :] * stride_cn
    mask = (offs_cm[:, None] < M) & (offs_cn[None, :] < N)
    tl.store(c_ptrs, c, mask=mask)

# config = {"BLOCK_K": 128, "BLOCK_M": 128, "BLOCK_N": 128, "GROUP_M": 8, "arch": "sm_100", "dtype": "fp8e4m3", "num_ctas": 1, "num_stages": 3, "num_warps": 16}
# arch = sm_100


// ===== COMPILED SASS (sm_100a) =====

	.target	sm_100a

	.elftype	@"ET_EXEC"


//--------------------- .note.nv.tkinfo           --------------------------
	.section	.note.nv.tkinfo,"",@"SHT_NOTE"
	.sectionflags	@"SHF_NOTE_NV_TKINFO"
	.tkinfo
        /*0018*/ 	.word	0x00000081
        /*0030*/ 	.string	""
        /*0030*/ 	.string	"ptxas-blackwell"
        /*0030*/ 	.string	"Cuda compilation tools, release 12.9, V12.9.86"
        /*0030*/ 	.string	"Build cuda_12.9.r12.9/compiler.36037853_0"
        /*0030*/ 	.string	"-v  -suppress-debug-info  -lineinfo  -arch sm_100a "



//--------------------- .note.nv.cuver            --------------------------
	.section	.note.nv.cuver,"",@"SHT_NOTE"
	.sectionflags	@"SHF_NOTE_NV_CUVER"
        /*0018*/ 	.short	0x0001
        /*001a*/ 	.short	0x0064
        /*001c*/ 	.short	0x0001
        /*001e*/ 	.short	0x0000
        /*0020*/ 	.short	0x0001
        /*0022*/ 	.short	0x0000


//--------------------- .nv.info                  --------------------------
	.section	.nv.info,"",@"SHT_CUDA_INFO"
	.align	4


	//----- nvinfo : EIATTR_REGCOUNT
	.align		4
        /*0000*/ 	.byte	0x04, 0x2f
        /*0002*/ 	.short	(.L_1 - .L_0)
	.align		4
.L_0:
        /*0004*/ 	.word	index@(matmul_kernel)
        /*0008*/ 	.word	0x00000040


	//----- nvinfo : EIATTR_FRAME_SIZE
	.align		4
.L_1:
        /*000c*/ 	.byte	0x04, 0x11
        /*000e*/ 	.short	(.L_3 - .L_2)
	.align		4
.L_2:
        /*0010*/ 	.word	index@(matmul_kernel)
        /*0014*/ 	.word	0x00000498


	//----- nvinfo : EIATTR_MIN_STACK_SIZE
	.align		4
.L_3:
        /*0018*/ 	.byte	0x04, 0x12
        /*001a*/ 	.short	(.L_5 - .L_4)
	.align		4
.L_4:
        /*001c*/ 	.word	index@(matmul_kernel)
        /*0020*/ 	.word	0x00000498
.L_5:


//--------------------- .nv.info.matmul_kernel    --------------------------
	.section	.nv.info.matmul_kernel,"",@"SHT_CUDA_INFO"
	.sectionflags	@""
	.align	4


	//----- nvinfo : EIATTR_CUDA_API_VERSION
	.align		4
        /*0000*/ 	.byte	0x04, 0x37
        /*0002*/ 	.short	(.L_7 - .L_6)
.L_6:
        /*0004*/ 	.word	0x00000081


	//----- nvinfo : EIATTR_KPARAM_INFO
	.align		4
.L_7:
        /*0008*/ 	.byte	0x04, 0x17
        /*000a*/ 	.short	(.L_9 - .L_8)
.L_8:
        /*000c*/ 	.word	0x00000000
        /*0010*/ 	.short	0x000d
        /*0012*/ 	.short	0x0048
        /*0014*/ 	.byte	0x00, 0xf4, 0x21, 0x00


	//----- nvinfo : EIATTR_KPARAM_INFO
	.align		4
.L_9:
        /*0018*/ 	.byte	0x04, 0x17
        /*001a*/ 	.short	(.L_11 - .L_10)
.L_10:
        /*001c*/ 	.word	0x00000000
        /*0020*/ 	.short	0x000c
        /*0022*/ 	.short	0x0040
        /*0024*/ 	.byte	0x00, 0xf4, 0x21, 0x00


	//----- nvinfo : EIATTR_KPARAM_INFO
	.align		4
.L_11:
        /*0028*/ 	.byte	0x04, 0x17
        /*002a*/ 	.short	(.L_13 - .L_12)
.L_12:
        /*002c*/ 	.word	0x00000000
        /*0030*/ 	.short	0x000b
        /*0032*/ 	.short	0x0038
        /*0034*/ 	.byte	0x00, 0xf0, 0x11, 0x00


	//----- nvinfo : EIATTR_KPARAM_INFO
	.align		4
.L_13:
        /*0038*/ 	.byte	0x04, 0x17
        /*003a*/ 	.short	(.L_15 - .L_14)
.L_14:
        /*003c*/ 	.word	0x00000000
        /*0040*/ 	.short	0x000a
        /*0042*/ 	.short	0x0034
        /*0044*/ 	.byte	0x00, 0xf0, 0x11, 0x00


	//----- nvinfo : EIATTR_KPARAM_INFO
	.align		4
.L_15:
        /*0048*/ 	.byte	0x04, 0x17
        /*004a*/ 	.short	(.L_17 - .L_16)
.L_16:
        /*004c*/ 	.word	0x00000000
        /*0050*/ 	.short	0x0009
        /*0052*/ 	.short	0x0030
        /*0054*/ 	.byte	0x00, 0xf0, 0x11, 0x00


	//----- nvinfo : EIATTR_KPARAM_INFO
	.align		4
.L_17:
        /*0058*/ 	.byte	0x04, 0x17
        /*005a*/ 	.short	(.L_19 - .L_18)
.L_18:
        /*005c*/ 	.word	0x00000000
        /*0060*/ 	.short	0x0008
        /*0062*/ 	.short	0x002c
        /*0064*/ 	.byte	0x00, 0xf0, 0x11, 0x00


	//----- nvinfo : EIATTR_KPARAM_INFO
	.align		4
.L_19:
        /*0068*/ 	.byte	0x04, 0x17
        /*006a*/ 	.short	(.L_21 - .L_20)
.L_20:
        /*006c*/ 	.word	0x00000000
        /*0070*/ 	.short	0x0007
        /*0072*/ 	.short	0x0028
        /*0074*/ 	.byte	0x00, 0xf0, 0x11, 0x00


	//----- nvinfo : EIATTR_KPARAM_INFO
	.align		4
.L_21:
        /*0078*/ 	.byte	0x04, 0x17
        /*007a*/ 	.short	(.L_23 - .L_22)
.L_22:
        /*007c*/ 	.word	0x00000000
        /*0080*/ 	.short	0x0006
        /*0082*/ 	.short	0x0024
        /*0084*/ 	.byte	0x00, 0xf0, 0x11, 0x00


	//----- nvinfo : EIATTR_KPARAM_INFO
	.align		4
.L_23:
        /*0088*/ 	.byte	0x04, 0x17
        /*008a*/ 	.short	(.L_25 - .L_24)
.L_24:
        /*008c*/ 	.word	0x00000000
        /*0090*/ 	.short	0x0005
        /*0092*/ 	.short	0x0020
        /*0094*/ 	.byte	0x00, 0xf0, 0x11, 0x00


	//----- nvinfo : EIATTR_KPARAM_INFO
	.align		4
.L_25:
        /*0098*/ 	.byte	0x04, 0x17
        /*009a*/ 	.short	(.L_27 - .L_26)
.L_26:
        /*009c*/ 	.word	0x00000000
        /*00a0*/ 	.short	0x0004
        /*00a2*/ 	.short	0x001c
        /*00a4*/ 	.byte	0x00, 0xf0, 0x11, 0x00


	//----- nvinfo : EIATTR_KPARAM_INFO
	.align		4
.L_27:
        /*00a8*/ 	.byte	0x04, 0x17
        /*00aa*/ 	.short	(.L_29 - .L_28)
.L_28:
        /*00ac*/ 	.word	0x00000000
        /*00b0*/ 	.short	0x0003
        /*00b2*/ 	.short	0x0018
        /*00b4*/ 	.byte	0x00, 0xf0, 0x11, 0x00


	//----- nvinfo : EIATTR_KPARAM_INFO
	.align		4
.L_29:
        /*00b8*/ 	.byte	0x04, 0x17
        /*00ba*/ 	.short	(.L_31 - .L_30)
.L_30:
        /*00bc*/ 	.word	0x00000000
        /*00c0*/ 	.short	0x0002
        /*00c2*/ 	.short	0x0010
        /*00c4*/ 	.byte	0x00, 0xf4, 0x21, 0x00


	//----- nvinfo : EIATTR_KPARAM_INFO
	.align		4
.L_31:
        /*00c8*/ 	.byte	0x04, 0x17
        /*00ca*/ 	.short	(.L_33 - .L_32)
.L_32:
        /*00cc*/ 	.word	0x00000000
        /*00d0*/ 	.short	0x0001
        /*00d2*/ 	.short	0x0008
        /*00d4*/ 	.byte	0x00, 0xf4, 0x21, 0x00


	//----- nvinfo : EIATTR_KPARAM_INFO
	.align		4
.L_33:
        /*00d8*/ 	.byte	0x04, 0x17
        /*00da*/ 	.short	(.L_35 - .L_34)
.L_34:
        /*00dc*/ 	.word	0x00000000
        /*00e0*/ 	.short	0x0000
        /*00e2*/ 	.short	0x0000
        /*00e4*/ 	.byte	0x00, 0xf4, 0x21, 0x00


	//----- nvinfo : EIATTR_SPARSE_MMA_MASK
	.align		4
.L_35:
        /*00e8*/ 	.byte	0x03, 0x50
        /*00ea*/ 	.short	0x0000


	//----- nvinfo : EIATTR_MAXREG_COUNT
	.align		4
        /*00ec*/ 	.byte	0x03, 0x1b
        /*00ee*/ 	.short	0x0080


	//----- nvinfo : EIATTR_NUM_BARRIERS
	.align		4
        /*00f0*/ 	.byte	0x02, 0x4c
        /*00f2*/ 	.byte	0x01
	.zero		1


	//----- nvinfo : EIATTR_ANNOTATIONS
	.align		4
        /*00f4*/ 	.byte	0x04, 0x55
        /*00f6*/ 	.short	(.L_37 - .L_36)


	//   ....[0]....
.L_36:
        /*00f8*/ 	.word	0x00000001
        /*00fc*/ 	.byte	0x80, 0x06, 0x00, 0x00, 0x01, 0x00, 0x00, 0x00, 0xb0, 0x06, 0x00, 0x00, 0x01, 0x00, 0x00, 0x00
        /* <DEDUP_REMOVED lines=390> */
        /*196c*/ 	.byte	0xb0, 0xb6, 0x00, 0x00, 0x01, 0x00, 0x00, 0x00, 0xe0, 0xb6, 0x00, 0x00


	//----- nvinfo : EIATTR_VRC_CTA_INIT_COUNT
	.align		4
.L_37:
        /*1978*/ 	.byte	0x02, 0x4a
	.zero		1
	.zero		1


	//----- nvinfo : EIATTR_EXIT_INSTR_OFFSETS
	.align		4
        /*197c*/ 	.byte	0x04, 0x1c
        /*197e*/ 	.short	(.L_39 - .L_38)


	//   ....[0]....
.L_38:
        /*1980*/ 	.word	0x0000bac0


	//   ....[1]....
        /*1984*/ 	.word	0x0000bae0


	//----- nvinfo : EIATTR_REQNTID
	.align		4
.L_39:
        /*1988*/ 	.byte	0x04, 0x10
        /*198a*/ 	.short	(.L_41 - .L_40)
.L_40:
        /*198c*/ 	.word	0x00000200
        /*1990*/ 	.word	0x00000001
        /*1994*/ 	.word	0x00000001


	//----- nvinfo : EIATTR_CBANK_PARAM_SIZE
	.align		4
.L_41:
        /*1998*/ 	.byte	0x03, 0x19
        /*199a*/ 	.short	0x0050


	//----- nvinfo : EIATTR_PARAM_CBANK
	.align		4
        /*199c*/ 	.byte	0x04, 0x0a
        /*199e*/ 	.short	(.L_43 - .L_42)
	.align		4
.L_42:
        /*19a0*/ 	.word	index@(.nv.constant0.matmul_kernel)
        /*19a4*/ 	.short	0x0380
        /*19a6*/ 	.short	0x0050


	//----- nvinfo : EIATTR_SW_WAR
	.align		4
.L_43:
        /*19a8*/ 	.byte	0x04, 0x36
        /*19aa*/ 	.short	(.L_45 - .L_44)
.L_44:
        /*19ac*/ 	.word	0x00000008
.L_45:


//--------------------- .nv.compat                --------------------------
	.section	.nv.compat,"",@"SHT_CUDA_COMPAT_INFO"
	.align	4
        /*0000*/ 	.byte	0x02, 0x02, 0x02, 0x00, 0x02, 0x05, 0x05, 0x00, 0x02, 0x03, 0x00, 0x00, 0x02, 0x06, 0x01, 0x00


//--------------------- .nv.callgraph             --------------------------
	.section	.nv.callgraph,"",@"SHT_CUDA_CALLGRAPH"
	.align	4
	.sectionentsize	8
	.align		4
        /*0000*/ 	.word	0x00000000
	.align		4
        /*0004*/ 	.word	0xffffffff
	.align		4
        /*0008*/ 	.word	0x00000000
	.align		4
        /*000c*/ 	.word	0xfffffffe
	.align		4
        /*0010*/ 	.word	0x00000000
	.align		4
        /*0014*/ 	.word	0xfffffffd
	.align		4
        /*0018*/ 	.word	0x00000000
	.align		4
        /*001c*/ 	.word	0xfffffffc


//--------------------- .text.matmul_kernel       --------------------------
	.section	.text.matmul_kernel,"ax",@progbits
	.align	128
        .global         matmul_kernel
        .type           matmul_kernel,@function
        .size           matmul_kernel,(.L_x_4 - matmul_kernel)
        .other          matmul_kernel,@"STO_CUDA_ENTRY STV_DEFAULT"
matmul_kernel:
.text.matmul_kernel:
[----:B------:R-:W0:Y:S08]  /*0000*/  LDC R1, c[0x0][0x37c] ;  /* 0x0000df00ff017b82 */ /* 0x000e300000000800 */
[----:B------:R-:W1:Y:S01]  /*0010*/  LDC.64 R10, c[0x0][0x398] ;  /* 0x0000e600ff0a7b82 */ /* 0x000e620000000a00 */
[----:B------:R-:W2:Y:S01]  /*0020*/  S2R R5, SR_CTAID.X ;  /* 0x0000000000057919 */ /* 0x000ea20000002500 */
[----:B0-----:R-:W-:Y:S01]  /*0030*/  VIADD R1, R1, 0xfffffb68 ;  /* 0xfffffb6801017836 */ /* 0x001fe20000000000 */
[----:B------:R-:W0:Y:S01]  /*0040*/  LDCU UR4, c[0x0][0x3a0] ;  /* 0x00007400ff0477ac */ /* 0x000e220008000800 */
[----:B------:R-:W3:Y:S01]  /*0050*/  S2R R14, SR_TID.X ;  /* 0x00000000000e7919 */ /* 0x000ee20000002100 */
[----:B------:R-:W-:-:S03]  /*0060*/  UMOV UR5, 0x400 ;  /* 0x0000040000057882 */ /* 0x000fc60000000000 */
[----:B------:R-:W4:Y:S01]  /*0070*/  S2UR UR6, SR_CgaCtaId ;  /* 0x00000000000679c3 */ /* 0x000f220000008800 */
[----:B------:R-:W2:Y:S01]  /*0080*/  LDCU.64 UR10, c[0x0][0x358] ;  /* 0x00006b00ff0a77ac */ /* 0x000ea20008000a00 */
[----:B------:R-:W2:Y:S01]  /*0090*/  LDCU UR8, c[0x0][0x3a0] ;  /* 0x00007400ff0877ac */ /* 0x000ea20008000800 */
[----:B0-----:R-:W-:Y:S01]  /*00a0*/  UIADD3 UR4, UPT, UPT, UR4, 0x7f, URZ ;  /* 0x0000007f04047890 */ /* 0x001fe2000fffe0ff */
[----:B-1----:R-:W-:-:S03]  /*00b0*/  VIADD R0, R11, 0x7f ;  /* 0x0000007f0b007836 */ /* 0x002fc60000000000 */
[----:B------:R-:W-:Y:S02]  /*00c0*/  UISETP.GT.AND UP0, UPT, UR4, 0x7f, UPT ;  /* 0x0000007f0400788c */ /* 0x000fe4000bf04270 */
[----:B------:R-:W-:Y:S01]  /*00d0*/  SHF.R.S32.HI R3, RZ, 0x1f, R0 ;  /* 0x0000001fff037819 */ /* 0x000fe20000011400 */
[----:B----4-:R-:W-:-:S03]  /*00e0*/  ULEA UR5, UR6, UR5, 0x18 ;  /* 0x0000000506057291 */ /* 0x010fc6000f8ec0ff */
[----:B------:R-:W-:Y:S02]  /*00f0*/  LEA.HI R3, R3, R0, RZ, 0x7 ;  /* 0x0000000003037211 */ /* 0x000fe400078f38ff */
[----:B--2---:R-:W-:Y:S02]  /*0100*/  IABS R8, R5 ;  /* 0x0000000500087213 */ /* 0x004fe40000000000 */
[----:B------:R-:W-:Y:S02]  /*0110*/  SHF.R.S32.HI R3, RZ, 0x7, R3 ;  /* 0x00000007ff037819 */ /* 0x000fe40000011403 */
[----:B---3--:R-:W-:-:S03]  /*0120*/  LOP3.LUT R52, R14, 0x7f, RZ, 0xc0, !PT ;  /* 0x0000007f0e347812 */ /* 0x008fc600078ec0ff */
[----:B------:R-:W-:-:S05]  /*0130*/  IMAD.SHL.U32 R4, R3, 0x8, RZ ;  /* 0x0000000803047824 */ /* 0x000fca00078e00ff */
[-C--:B------:R-:W-:Y:S02]  /*0140*/  IABS R7, R4.reuse ;  /* 0x0000000400077213 */ /* 0x080fe40000000000 */
[----:B------:R-:W-:Y:S02]  /*0150*/  IABS R12, R4 ;  /* 0x00000004000c7213 */ /* 0x000fe40000000000 */
[----:B------:R-:W0:Y:S08]  /*0160*/  I2F.RP R0, R7 ;  /* 0x0000000700007306 */ /* 0x000e300000209400 */
[----:B0-----:R-:W0:Y:S02]  /*0170*/  MUFU.RCP R0, R0 ;  /* 0x0000000000007308 */ /* 0x001e240000001000 */
[----:B0-----:R-:W-:-:S02]  /*0180*/  VIADD R2, R0, 0xffffffe ;  /* 0x0ffffffe00027836 */ /* 0x001fc40000000000 */
[----:B------:R-:W-:-:S04]  /*0190*/  IMAD.MOV R0, RZ, RZ, -R12 ;  /* 0x000000ffff007224 */ /* 0x000fc800078e0a0c */
[----:B------:R0:W1:Y:S02]  /*01a0*/  F2I.FTZ.U32.TRUNC.NTZ R3, R2 ;  /* 0x0000000200037305 */ /* 0x000064000021f000 */
[----:B0-----:R-:W-:Y:S02]  /*01b0*/  IMAD.MOV.U32 R2, RZ, RZ, RZ ;  /* 0x000000ffff027224 */ /* 0x001fe400078e00ff */
[----:B-1----:R-:W-:-:S04]  /*01c0*/  IMAD.MOV R6, RZ, RZ, -R3 ;  /* 0x000000ffff067224 */ /* 0x002fc800078e0a03 */
[----:B------:R-:W-:Y:S02]  /*01d0*/  IMAD R9, R6, R7, RZ ;  /* 0x0000000706097224 */ /* 0x000fe400078e02ff */
[----:B------:R-:W-:Y:S02]  /*01e0*/  IMAD.MOV.U32 R6, RZ, RZ, R8 ;  /* 0x000000ffff067224 */ /* 0x000fe400078e0008 */
[----:B------:R-:W-:-:S06]  /*01f0*/  IMAD.HI.U32 R3, R3, R9, R2 ;  /* 0x0000000903037227 */ /* 0x000fcc00078e0002 */
[----:B------:R-:W-:-:S04]  /*0200*/  IMAD.HI.U32 R3, R3, R6, RZ ;  /* 0x0000000603037227 */ /* 0x000fc800078e00ff */
[----:B------:R-:W-:-:S05]  /*0210*/  IMAD R0, R3, R0, R6 ;  /* 0x0000000003007224 */ /* 0x000fca00078e0206 */
[----:B------:R-:W-:-:S13]  /*0220*/  ISETP.GT.U32.AND P1, PT, R7, R0, PT ;  /* 0x000000000700720c */ /* 0x000fda0003f24070 */
[----:B------:R-:W-:Y:S02]  /*0230*/  @!P1 IMAD.IADD R0, R0, 0x1, -R7 ;  /* 0x0000000100009824 */ /* 0x000fe400078e0a07 */
[----:B------:R-:W-:Y:S01]  /*0240*/  @!P1 VIADD R3, R3, 0x1 ;  /* 0x0000000103039836 */ /* 0x000fe20000000000 */
[----:B------:R-:W-:Y:S02]  /*0250*/  ISETP.NE.AND P1, PT, R4, RZ, PT ;  /* 0x000000ff0400720c */ /* 0x000fe40003f25270 */
[----:B------:R-:W-:Y:S02]  /*0260*/  ISETP.GE.U32.AND P0, PT, R0, R7, PT ;  /* 0x000000070000720c */ /* 0x000fe40003f06070 */
[----:B------:R-:W-:-:S04]  /*0270*/  LOP3.LUT R0, R5, R4, RZ, 0x3c, !PT ;  /* 0x0000000405007212 */ /* 0x000fc800078e3cff */
[----:B------:R-:W-:Y:S01]  /*0280*/  ISETP.GE.AND P2, PT, R0, RZ, PT ;  /* 0x000000ff0000720c */ /* 0x000fe20003f46270 */
[----:B------:R-:W-:-:S06]  /*0290*/  VIADD R0, R10, 0x7f ;  /* 0x0000007f0a007836 */ /* 0x000fcc0000000000 */
[----:B------:R-:W-:-:S04]  /*02a0*/  @P0 VIADD R3, R3, 0x1 ;  /* 0x0000000103030836 */ /* 0x000fc80000000000 */
[----:B------:R-:W-:Y:S01]  /*02b0*/  IMAD.MOV.U32 R2, RZ, RZ, R3 ;  /* 0x000000ffff027224 */ /* 0x000fe200078e0003 */
[----:B------:R-:W-:-:S03]  /*02c0*/  SHF.R.S32.HI R3, RZ, 0x1f, R0 ;  /* 0x0000001fff037819 */ /* 0x000fc60000011400 */
[----:B------:R-:W-:Y:S01]  /*02d0*/  @!P2 IMAD.MOV R2, RZ, RZ, -R2 ;  /* 0x000000ffff02a224 */ /* 0x000fe200078e0a02 */
[----:B------:R-:W-:Y:S02]  /*02e0*/  @!P1 LOP3.LUT R2, RZ, R4, RZ, 0x33, !PT ;  /* 0x00000004ff029212 */ /* 0x000fe400078e33ff */
[----:B------:R-:W-:-:S03]  /*02f0*/  LEA.HI R3, R3, R0, RZ, 0x7 ;  /* 0x0000000003037211 */ /* 0x000fc600078f38ff */
[----:B------:R-:W-:Y:S02]  /*0300*/  IMAD.SHL.U32 R6, R2, 0x8, RZ ;  /* 0x0000000802067824 */ /* 0x000fe400078e00ff */
[----:B------:R-:W-:-:S03]  /*0310*/  IMAD.MOV R2, RZ, RZ, -R2 ;  /* 0x000000ffff027224 */ /* 0x000fc600078e0a02 */
[----:B------:R-:W-:Y:S01]  /*0320*/  LEA.HI.SX32 R3, R3, -R6, 0x19 ;  /* 0x8000000603037211 */ /* 0x000fe200078fcaff */
[----:B------:R-:W-:-:S03]  /*0330*/  IMAD R4, R4, R2, R5 ;  /* 0x0000000204047224 */ /* 0x000fc600078e0205 */
[----:B------:R-:W-:Y:S02]  /*0340*/  VIMNMX R13, PT, PT, R3, 0x8, PT ;  /* 0x00000008030d7848 */ /* 0x000fe40003fe0100 */
[----:B------:R-:W-:Y:S02]  /*0350*/  IABS R9, R4 ;  /* 0x0000000400097213 */ /* 0x000fe40000000000 */
[----:B------:R-:W-:-:S04]  /*0360*/  IABS R7, R13 ;  /* 0x0000000d00077213 */ /* 0x000fc80000000000 */
[----:B------:R-:W0:Y:S08]  /*0370*/  I2F.RP R0, R7 ;  /* 0x0000000700007306 */ /* 0x000e300000209400 */
[----:B0-----:R-:W0:Y:S02]  /*0380*/  MUFU.RCP R0, R0 ;  /* 0x0000000000007308 */ /* 0x001e240000001000 */
[----:B0-----:R-:W-:-:S06]  /*0390*/  VIADD R3, R0, 0xffffffe ;  /* 0x0ffffffe00037836 */ /* 0x001fcc0000000000 */
[----:B------:R-:W0:Y:S02]  /*03a0*/  F2I.FTZ.U32.TRUNC.NTZ R3, R3 ;  /* 0x0000000300037305 */ /* 0x000e24000021f000 */
[----:B0-----:R-:W-:-:S04]  /*03b0*/  IMAD.MOV R8, RZ, RZ, -R3 ;  /* 0x000000ffff087224 */ /* 0x001fc800078e0a03 */
[----:B------:R-:W-:Y:S01]  /*03c0*/  IMAD.MOV.U32 R2, RZ, RZ, R8 ;  /* 0x000000ffff027224 */ /* 0x000fe200078e0008 */
[----:B------:R-:W-:-:S03]  /*03d0*/  IABS R8, R13 ;  /* 0x0000000d00087213 */ /* 0x000fc60000000000 */
[----:B------:R-:W-:Y:S02]  /*03e0*/  IMAD R5, R2, R7, RZ ;  /* 0x0000000702057224 */ /* 0x000fe400078e02ff */
[----:B------:R-:W-:Y:S02]  /*03f0*/  IMAD.MOV.U32 R2, RZ, RZ, RZ ;  /* 0x000000ffff027224 */ /* 0x000fe400078e00ff */
[----:B------:R-:W-:Y:S02]  /*0400*/  IMAD.MOV R0, RZ, RZ, -R8 ;  /* 0x000000ffff007224 */ /* 0x000fe400078e0a08 */
        /* <DEDUP_REMOVED lines=9> */
[----:B------:R-:W-:-:S07]  /*04a0*/  ISETP.GE.AND P2, PT, R0, RZ, PT ;  /* 0x000000ff0000720c */ /* 0x000fce0003f46270 */
[----:B------:R-:W-:-:S04]  /*04b0*/  @P0 VIADD R2, R2, 0x1 ;  /* 0x0000000102020836 */ /* 0x000fc80000000000 */
[----:B------:R-:W-:Y:S01]  /*04c0*/  IMAD.MOV.U32 R3, RZ, RZ, R2 ;  /* 0x000000ffff037224 */ /* 0x000fe200078e0002 */
[----:B------:R-:W-:-:S03]  /*04d0*/  SHF.R.U32.HI R2, RZ, 0x7, R14 ;  /* 0x00000007ff027819 */ /* 0x000fc6000001160e */
[----:B------:R-:W-:Y:S01]  /*04e0*/  @!P2 IMAD.MOV R3, RZ, RZ, -R3 ;  /* 0x000000ffff03a224 */ /* 0x000fe200078e0a03 */
[----:B------:R-:W-:Y:S02]  /*04f0*/  @!P1 LOP3.LUT R3, RZ, R13, RZ, 0x33, !PT ;  /* 0x0000000dff039212 */ /* 0x000fe400078e33ff */
[----:B------:R-:W-:-:S03]  /*0500*/  SGXT.U32 R2, R2, 0x2 ;  /* 0x000000020202781a */ /* 0x000fc60000000000 */
[----:B------:R-:W-:Y:S01]  /*0510*/  IMAD.MOV R0, RZ, RZ, -R3 ;  /* 0x000000ffff007224 */ /* 0x000fe200078e0a03 */
[C---:B------:R-:W-:Y:S01]  /*0520*/  LOP3.LUT R5, R2.reuse, 0xc, RZ, 0xfc, !PT ;  /* 0x0000000c02057812 */ /* 0x040fe200078efcff */
[----:B------:R-:W-:Y:S01]  /*0530*/  IMAD.SHL.U32 R3, R3, 0x80, RZ ;  /* 0x0000008003037824 */ /* 0x000fe200078e00ff */
[C---:B------:R-:W-:Y:S01]  /*0540*/  LOP3.LUT R5, R2.reuse, 0x18, RZ, 0xfc, !PT ;  /* 0x0000001802057812 */ /* 0x040fe200078efcff */
[----:B------:R-:W-:Y:S01]  /*0550*/  IMAD R0, R13, R0, R4 ;  /* 0x000000000d007224 */ /* 0x000fe200078e0204 */
[C---:B------:R-:W-:Y:S02]  /*0560*/  LOP3.LUT R4, R2.reuse, 0x4, RZ, 0xfc, !PT ;  /* 0x0000000402047812 */ /* 0x040fe400078efcff */
[----:B------:R-:W-:Y:S01]  /*0570*/  LOP3.LUT R4, R2, 0x10, RZ, 0xfc, !PT ;  /* 0x0000001002047812 */ /* 0x000fe200078efcff */
[----:B------:R-:W-:Y:S01]  /*0580*/  IMAD.IADD R0, R6, 0x1, R0 ;  /* 0x0000000106007824 */ /* 0x000fe200078e0200 */
[C---:B------:R-:W-:Y:S02]  /*0590*/  LOP3.LUT R4, R2.reuse, 0x1c, RZ, 0xfc, !PT ;  /* 0x0000001c02047812 */ /* 0x040fe400078efcff */
[----:B------:R-:W-:Y:S01]  /*05a0*/  LOP3.LUT R5, R2, 0x24, RZ, 0xfc, !PT ;  /* 0x0000002402057812 */ /* 0x000fe200078efcff */
[----:B------:R-:W-:Y:S01]  /*05b0*/  IMAD R54, R0, 0x80, R52 ;  /* 0x0000008000367824 */ /* 0x000fe200078e0234 */
[----:B------:R-:W-:-:S02]  /*05c0*/  LOP3.LUT R4, R2, 0x28, RZ, 0xfc, !PT ;  /* 0x0000002802047812 */ /* 0x000fc400078efcff */
[C---:B------:R-:W-:Y:S02]  /*05d0*/  LOP3.LUT R5, R2.reuse, 0x30, RZ, 0xfc, !PT ;  /* 0x0000003002057812 */ /* 0x040fe400078efcff */
[C---:B------:R-:W-:Y:S02]  /*05e0*/  LOP3.LUT R4, R2.reuse, 0x34, RZ, 0xfc, !PT ;  /* 0x0000003402047812 */ /* 0x040fe400078efcff */
[C---:B------:R-:W-:Y:S02]  /*05f0*/  LOP3.LUT R5, R2.reuse, 0x3c, RZ, 0xfc, !PT ;  /* 0x0000003c02057812 */ /* 0x040fe400078efcff */
[C---:B------:R-:W-:Y:S02]  /*0600*/  LOP3.LUT R6, R2.reuse, 0x8, RZ, 0xfc, !PT ;  /* 0x0000000802067812 */ /* 0x040fe400078efcff */
[C---:B------:R-:W-:Y:S02]  /*0610*/  LOP3.LUT R4, R2.reuse, 0x40, RZ, 0xfc, !PT ;  /* 0x0000004002047812 */ /* 0x040fe400078efcff */
[----:B------:R-:W-:-:S02]  /*0620*/  LOP3.LUT R5, R2, 0x48, RZ, 0xfc, !PT ;  /* 0x0000004802057812 */ /* 0x000fc400078efcff */
[C---:B------:R-:W-:Y:S02]  /*0630*/  LOP3.LUT R6, R2.reuse, 0x14, RZ, 0xfc, !PT ;  /* 0x0000001402067812 */ /* 0x040fe400078efcff */
[C---:B------:R-:W-:Y:S02]  /*0640*/  LOP3.LUT R4, R2.reuse, 0x4c, RZ, 0xfc, !PT ;  /* 0x0000004c02047812 */ /* 0x040fe400078efcff */
[C---:B------:R-:W-:Y:S02]  /*0650*/  LOP3.LUT R5, R3.reuse, R2, RZ, 0xfc, !PT ;  /* 0x0000000203057212 */ /* 0x040fe400078efcff */
[C---:B------:R-:W-:Y:S02]  /*0660*/  LOP3.LUT R6, R2.reuse, 0x20, RZ, 0xfc, !PT ;  /* 0x0000002002067812 */ /* 0x040fe400078efcff */
[----:B------:R-:W-:Y:S01]  /*0670*/  LOP3.LUT R4, R3, 0x4, R2, 0xfe, !PT ;  /* 0x0000000403047812 */ /* 0x000fe200078efe02 */
[----:B------:R0:W-:Y:S01]  /*0680*/  STL [R1+0x380], R5 ;  /* 0x0003800501007387 */ /* 0x0001e20000100800 */
[----:B------:R-:W-:-:S02]  /*0690*/  LOP3.LUT R6, R2, 0x2c, RZ, 0xfc, !PT ;  /* 0x0000002c02067812 */ /* 0x000fc400078efcff */
[C---:B------:R-:W-:Y:S01]  /*06a0*/  LOP3.LUT R6, R2.reuse, 0x38, RZ, 0xfc, !PT ;  /* 0x0000003802067812 */ /* 0x040fe200078efcff */
[----:B------:R1:W-:Y:S01]  /*06b0*/  STL [R1+0x37c], R4 ;  /* 0x00037c0401007387 */ /* 0x0003e20000100800 */
[----:B------:R-:W-:Y:S02]  /*06c0*/  LOP3.LUT R6, R2, 0x44, RZ, 0xfc, !PT ;  /* 0x0000004402067812 */ /* 0x000fe400078efcff */
[C-C-:B------:R-:W-:Y:S02]  /*06d0*/  LOP3.LUT R6, R3.reuse, 0x8, R2.reuse, 0xfe, !PT ;  /* 0x0000000803067812 */ /* 0x140fe400078efe02 */
[C-C-:B------:R-:W-:Y:S02]  /*06e0*/  LOP3.LUT R9, R3.reuse, 0x50, R2.reuse, 0xfe, !PT ;  /* 0x0000005003097812 */ /* 0x140fe400078efe02 */
[C-C-:B0-----:R-:W-:Y:S01]  /*06f0*/  LOP3.LUT R5, R3.reuse, 0xc, R2.reuse, 0xfe, !PT ;  /* 0x0000000c03057812 */ /* 0x141fe200078efe02 */
[----:B------:R0:W-:Y:S01]  /*0700*/  STL [R1+0x388], R6 ;  /* 0x0003880601007387 */ /* 0x0001e20000100800 */
[----:B------:R-:W-:-:S02]  /*0710*/  LOP3.LUT R40, R3, 0x54, R2, 0xfe, !PT ;  /* 0x0000005403287812 */ /* 0x000fc400078efe02 */
[C-C-:B-1----:R-:W-:Y:S01]  /*0720*/  LOP3.LUT R4, R3.reuse, 0x10, R2.reuse, 0xfe, !PT ;  /* 0x0000001003047812 */ /* 0x142fe200078efe02 */
[----:B------:R1:W-:Y:S01]  /*0730*/  STL [R1+0x378], R5 ;  /* 0x0003780501007387 */ /* 0x0003e20000100800 */
[C-C-:B------:R-:W-:Y:S02]  /*0740*/  LOP3.LUT R41, R3.reuse, 0x58, R2.reuse, 0xfe, !PT ;  /* 0x0000005803297812 */ /* 0x140fe400078efe02 */
[C-C-:B------:R-:W-:Y:S01]  /*0750*/  LOP3.LUT R42, R3.reuse, 0x5c, R2.reuse, 0xfe, !PT ;  /* 0x0000005c032a7812 */ /* 0x140fe200078efe02 */
[----:B------:R2:W-:Y:S01]  /*0760*/  STL [R1+0x374], R4 ;  /* 0x0003740401007387 */ /* 0x0005e20000100800 */
[C-C-:B------:R-:W-:Y:S02]  /*0770*/  LOP3.LUT R53, R3.reuse, 0x60, R2.reuse, 0xfe, !PT ;  /* 0x0000006003357812 */ /* 0x140fe400078efe02 */
[C-C-:B0-----:R-:W-:Y:S02]  /*0780*/  LOP3.LUT R6, R3.reuse, 0x14, R2.reuse, 0xfe, !PT ;  /* 0x0000001403067812 */ /* 0x141fe400078efe02 */
[----:B------:R-:W-:-:S02]  /*0790*/  LOP3.LUT R7, R3, 0x70, R2, 0xfe, !PT ;  /* 0x0000007003077812 */ /* 0x000fc400078efe02 */
[C-C-:B-1----:R-:W-:Y:S01]  /*07a0*/  LOP3.LUT R5, R3.reuse, 0x18, R2.reuse, 0xfe, !PT ;  /* 0x0000001803057812 */ /* 0x142fe200078efe02 */
[----:B------:R0:W-:Y:S01]  /*07b0*/  STL [R1+0x370], R6 ;  /* 0x0003700601007387 */ /* 0x0001e20000100800 */
[C-C-:B------:R-:W-:Y:S02]  /*07c0*/  LOP3.LUT R8, R3.reuse, 0x74, R2.reuse, 0xfe, !PT ;  /* 0x0000007403087812 */ /* 0x140fe400078efe02 */
[----:B--2---:R-:W-:Y:S01]  /*07d0*/  LOP3.LUT R4, R3, 0x1c, R2, 0xfe, !PT ;  /* 0x0000001c03047812 */ /* 0x004fe200078efe02 */
[----:B------:R1:W-:Y:S01]  /*07e0*/  STL [R1+0x36c], R5 ;  /* 0x00036c0501007387 */ /* 0x0003e20000100800 */
[C---:B------:R-:W-:Y:S02]  /*07f0*/  LOP3.LUT R61, R2.reuse, 0x50, RZ, 0xfc, !PT ;  /* 0x00000050023d7812 */ /* 0x040fe400078efcff */
[C---:B------:R-:W-:Y:S01]  /*0800*/  LOP3.LUT R60, R2.reuse, 0x54, RZ, 0xfc, !PT ;  /* 0x00000054023c7812 */ /* 0x040fe200078efcff */
[----:B------:R2:W-:Y:S01]  /*0810*/  STL [R1+0x368], R4 ;  /* 0x0003680401007387 */ /* 0x0005e20000100800 */
[----:B------:R-:W-:-:S02]  /*0820*/  LOP3.LUT R59, R2, 0x58, RZ, 0xfc, !PT ;  /* 0x00000058023b7812 */ /* 0x000fc400078efcff */
[C-C-:B0-----:R-:W-:Y:S02]  /*0830*/  LOP3.LUT R6, R3.reuse, 0x20, R2.reuse, 0xfe, !PT ;  /* 0x0000002003067812 */ /* 0x141fe400078efe02 */
[C---:B------:R-:W-:Y:S02]  /*0840*/  LOP3.LUT R58, R2.reuse, 0x5c, RZ, 0xfc, !PT ;  /* 0x0000005c023a7812 */ /* 0x040fe400078efcff */
[C-C-:B-1----:R-:W-:Y:S01]  /*0850*/  LOP3.LUT R5, R3.reuse, 0x24, R2.reuse, 0xfe, !PT ;  /* 0x0000002403057812 */ /* 0x142fe200078efe02 */
[----:B------:R0:W-:Y:S01]  /*0860*/  STL [R1+0x364], R6 ;  /* 0x0003640601007387 */ /* 0x0001e20000100800 */
[C---:B------:R-:W-:Y:S02]  /*0870*/  LOP3.LUT R57, R2.reuse, 0x60, RZ, 0xfc, !PT ;  /* 0x0000006002397812 */ /* 0x040fe400078efcff */
[----:B--2---:R-:W-:Y:S01]  /*0880*/  LOP3.LUT R4, R3, 0x28, R2, 0xfe, !PT ;  /* 0x0000002803047812 */ /* 0x004fe200078efe02 */
[----:B------:R1:W-:Y:S01]  /*0890*/  STL [R1+0x360], R5 ;  /* 0x0003600501007387 */ /* 0x0003e20000100800 */
[----:B------:R-:W-:-:S02]  /*08a0*/  LOP3.LUT R56, R2, 0x64, RZ, 0xfc, !PT ;  /* 0x0000006402387812 */ /* 0x000fc400078efcff */
[C---:B------:R-:W-:Y:S01]  /*08b0*/  LOP3.LUT R55, R2.reuse, 0x68, RZ, 0xfc, !PT ;  /* 0x0000006802377812 */ /* 0x040fe200078efcff */
[----:B------:R2:W-:Y:S01]  /*08c0*/  STL [R1+0x35c], R4 ;  /* 0x00035c0401007387 */ /* 0x0005e20000100800 */
[C---:B------:R-:W-:Y:S02]  /*08d0*/  LOP3.LUT R51, R2.reuse, 0x6c, RZ, 0xfc, !PT ;  /* 0x0000006c02337812 */ /* 0x040fe400078efcff */
[C-C-:B0-----:R-:W-:Y:S02]  /*08e0*/  LOP3.LUT R6, R3.reuse, 0x2c, R2.reuse, 0xfe, !PT ;  /* 0x0000002c03067812 */ /* 0x141fe400078efe02 */
[C---:B------:R-:W-:Y:S02]  /*08f0*/  LOP3.LUT R50, R2.reuse, 0x70, RZ, 0xfc, !PT ;  /* 0x0000007002327812 */ /* 0x040fe400078efcff */
[----:B-1----:R-:W-:Y:S01]  /*0900*/  LOP3.LUT R5, R3, 0x30, R2, 0xfe, !PT ;  /* 0x0000003003057812 */ /* 0x002fe200078efe02 */
[----:B------:R0:W-:Y:S01]  /*0910*/  STL [R1+0x358], R6 ;  /* 0x0003580601007387 */ /* 0x0001e20000100800 */
[----:B------:R-:W-:-:S02]  /*0920*/  LOP3.LUT R49, R2, 0x74, RZ, 0xfc, !PT ;  /* 0x0000007402317812 */ /* 0x000fc400078efcff */
[C-C-:B--2---:R-:W-:Y:S01]  /*0930*/  LOP3.LUT R4, R3.reuse, 0x34, R2.reuse, 0xfe, !PT ;  /* 0x0000003403047812 */ /* 0x144fe200078efe02 */
[----:B------:R1:W-:Y:S01]  /*0940*/  STL [R1+0x354], R5 ;  /* 0x0003540501007387 */ /* 0x0003e20000100800 */
[C---:B------:R-:W-:Y:S02]  /*0950*/  LOP3.LUT R48, R2.reuse, 0x78, RZ, 0xfc, !PT ;  /* 0x0000007802307812 */ /* 0x040fe400078efcff */
[----:B------:R-:W-:Y:S01]  /*0960*/  LOP3.LUT R43, R2, 0x7c, RZ, 0xfc, !PT ;  /* 0x0000007c022b7812 */ /* 0x000fe200078efcff */
[----:B------:R2:W-:Y:S01]  /*0970*/  STL [R1+0x350], R4 ;  /* 0x0003500401007387 */ /* 0x0005e20000100800 */
[C-C-:B0-----:R-:W-:Y:S02]  /*0980*/  LOP3.LUT R6, R3.reuse, 0x38, R2.reuse, 0xfe, !PT ;  /* 0x0000003803067812 */ /* 0x141fe400078efe02 */
[----:B-1----:R-:W-:-:S03]  /*0990*/  LOP3.LUT R5, R3, 0x3c, R2, 0xfe, !PT ;  /* 0x0000003c03057812 */ /* 0x002fc600078efe02 */
[----:B------:R0:W-:Y:S01]  /*09a0*/  STL [R1+0x390], R6 ;  /* 0x0003900601007387 */ /* 0x0001e20000100800 */
[----:B--2---:R-:W-:-:S03]  /*09b0*/  LOP3.LUT R4, R3, 0x40, R2, 0xfe, !PT ;  /* 0x0000004003047812 */ /* 0x004fc600078efe02 */
[----:B------:R1:W-:Y:S04]  /*09c0*/  STL [R1+0x34c], R5 ;  /* 0x00034c0501007387 */ /* 0x0003e80000100800 */
[----:B------:R2:W-:Y:S01]  /*09d0*/  STL [R1+0x348], R4 ;  /* 0x0003480401007387 */ /* 0x0005e20000100800 */
[C-C-:B0-----:R-:W-:Y:S02]  /*09e0*/  LOP3.LUT R6, R3.reuse, 0x44, R2.reuse, 0xfe, !PT ;  /* 0x0000004403067812 */ /* 0x141fe400078efe02 */
[----:B-1----:R-:W-:-:S03]  /*09f0*/  LOP3.LUT R5, R3, 0x48, R2, 0xfe, !PT ;  /* 0x0000004803057812 */ /* 0x002fc600078efe02 */
[----:B------:R0:W-:Y:S01]  /*0a00*/  STL [R1+0x344], R6 ;  /* 0x0003440601007387 */ /* 0x0001e20000100800 */
[----:B--2---:R-:W-:-:S03]  /*0a10*/  LOP3.LUT R4, R3, 0x4c, R2, 0xfe, !PT ;  /* 0x0000004c03047812 */ /* 0x004fc600078efe02 */
[----:B------:R1:W-:Y:S04]  /*0a20*/  STL [R1+0x340], R5 ;  /* 0x0003400501007387 */ /* 0x0003e80000100800 */
[----:B------:R2:W-:Y:S01]  /*0a30*/  STL [R1+0x33c], R4 ;  /* 0x00033c0401007387 */ /* 0x0005e20000100800 */
[----:B0-----:R-:W-:-:S03]  /*0a40*/  LOP3.LUT R6, R3, 0x64, R2, 0xfe, !PT ;  /* 0x0000006403067812 */ /* 0x001fc600078efe02 */
[----:B------:R-:W-:Y:S01]  /*0a50*/  STL [R1+0x338], R9 ;  /* 0x0003380901007387 */ /* 0x000fe20000100800 */
[----:B-1----:R-:W-:-:S03]  /*0a60*/  LOP3.LUT R5, R3, 0x68, R2, 0xfe, !PT ;  /* 0x0000006803057812 */ /* 0x002fc600078efe02 */
[----:B------:R-:W-:Y:S01]  /*0a70*/  STL [R1+0x334], R40 ;  /* 0x0003342801007387 */ /* 0x000fe20000100800 */
[----:B--2---:R-:W-:-:S03]  /*0a80*/  LOP3.LUT R4, R3, 0x6c, R2, 0xfe, !PT ;  /* 0x0000006c03047812 */ /* 0x004fc600078efe02 */
[----:B------:R-:W-:Y:S04]  /*0a90*/  STL [R1+0x330], R41 ;  /* 0x0003302901007387 */ /* 0x000fe80000100800 */
[----:B------:R-:W-:Y:S04]  /*0aa0*/  STL [R1+0x32c], R42 ;  /* 0x00032c2a01007387 */ /* 0x000fe80000100800 */
[----:B------:R-:W-:Y:S04]  /*0ab0*/  STL [R1+0x324], R6 ;  /* 0x0003240601007387 */ /* 0x000fe80000100800 */
[----:B------:R-:W-:Y:S04]  /*0ac0*/  STL [R1+0x328], R53 ;  /* 0x0003283501007387 */ /* 0x000fe80000100800 */
[----:B------:R0:W-:Y:S04]  /*0ad0*/  STL [R1+0x320], R5 ;  /* 0x0003200501007387 */ /* 0x0001e80000100800 */
[----:B------:R1:W-:Y:S04]  /*0ae0*/  STL [R1+0x31c], R4 ;  /* 0x00031c0401007387 */ /* 0x0003e80000100800 */
[----:B------:R2:W-:Y:S01]  /*0af0*/  STL [R1+0x318], R7 ;  /* 0x0003180701007387 */ /* 0x0005e20000100800 */
[----:B0-----:R-:W-:-:S03]  /*0b00*/  LOP3.LUT R5, R3, 0x78, R2, 0xfe, !PT ;  /* 0x0000007803057812 */ /* 0x001fc600078efe02 */
[----:B------:R2:W-:Y:S01]  /*0b10*/  STL [R1+0x314], R8 ;  /* 0x0003140801007387 */ /* 0x0005e20000100800 */
[----:B-1----:R-:W-:-:S03]  /*0b20*/  LOP3.LUT R4, R3, 0x7c, R2, 0xfe, !PT ;  /* 0x0000007c03047812 */ /* 0x002fc600078efe02 */
[----:B------:R2:W-:Y:S04]  /*0b30*/  STL [R1+0x310], R5 ;  /* 0x0003100501007387 */ /* 0x0005e80000100800 */
[----:B------:R2:W-:Y:S04]  /*0b40*/  STL [R1+0x384], R54 ;  /* 0x0003843601007387 */ /* 0x0005e80000100800 */
[----:B------:R2:W-:Y:S01]  /*0b50*/  STL [R1+0x30c], R4 ;  /* 0x00030c0401007387 */ /* 0x0005e20000100800 */
[----:B------:R-:W-:Y:S05]  /*0b60*/  BRA.U UP0, `(.L_x_0) ;  /* 0x0000000100607547 */ /* 0x000fea000b800000 */
[C---:B------:R-:W-:Y:S01]  /*0b70*/  IMAD.SHL.U32 R0, R14.reuse, 0x20, RZ ;  /* 0x000000200e007824 */ /* 0x040fe200078e00ff */
[----:B------:R-:W-:Y:S01]  /*0b80*/  SHF.R.U32.HI R2, RZ, 0x2, R14 ;  /* 0x00000002ff027819 */ /* 0x000fe2000001160e */
[----:B------:R-:W-:Y:S01]  /*0b90*/  IMAD.SHL.U32 R3, R14, 0x2, RZ ;  /* 0x000000020e037824 */ /* 0x000fe200078e00ff */
[----:B------:R-:W-:Y:S02]  /*0ba0*/  CS2R R28, SRZ ;  /* 0x00000000001c7805 */ /* 0x000fe4000001ff00 */
[----:B------:R-:W-:Y:S02]  /*0bb0*/  CS2R R30, SRZ ;  /* 0x00000000001e7805 */ /* 0x000fe4000001ff00 */
[----:B------:R-:W-:Y:S02]  /*0bc0*/  LOP3.LUT R0, R0, 0xc00, RZ, 0xc0, !PT ;  /* 0x00000c0000007812 */ /* 0x000fe400078ec0ff */
[----:B------:R-:W-:Y:S01]  /*0bd0*/  CS2R R44, SRZ ;  /* 0x00000000002c7805 */ /* 0x000fe2000001ff00 */
[----:B------:R0:W-:Y:S01]  /*0be0*/  STL [R1+0x394], R3 ;  /* 0x0003940301007387 */ /* 0x0001e20000100800 */
[----:B------:R-:W-:-:S02]  /*0bf0*/  CS2R R46, SRZ ;  /* 0x00000000002e7805 */ /* 0x000fc4000001ff00 */
[----:B------:R-:W-:Y:S02]  /*0c00*/  CS2R R12, SRZ ;  /* 0x00000000000c7805 */ /* 0x000fe4000001ff00 */
[----:B------:R-:W-:Y:S01]  /*0c10*/  CS2R R14, SRZ ;  /* 0x00000000000e7805 */ /* 0x000fe2000001ff00 */
[----:B------:R0:W-:Y:S01]  /*0c20*/  STL [R1+0x398], R2 ;  /* 0x0003980201007387 */ /* 0x0001e20000100800 */
[----:B------:R-:W-:Y:S02]  /*0c30*/  CS2R R20, SRZ ;  /* 0x0000000000147805 */ /* 0x000fe4000001ff00 */
[----:B------:R-:W-:Y:S02]  /*0c40*/  CS2R R22, SRZ ;  /* 0x0000000000167805 */ /* 0x000fe4000001ff00 */
[----:B------:R-:W-:Y:S01]  /*0c50*/  CS2R R16, SRZ ;  /* 0x0000000000107805 */ /* 0x000fe2000001ff00 */
[----:B------:R0:W-:Y:S01]  /*0c60*/  STL [R1+0x38c], R0 ;  /* 0x00038c0001007387 */ /* 0x0001e20000100800 */
[----:B------:R-:W-:-:S02]  /*0c70*/  CS2R R18, SRZ ;  /* 0x0000000000127805 */ /* 0x000fc4000001ff00 */
[----:B------:R-:W-:Y:S02]  /*0c80*/  CS2R R24, SRZ ;  /* 0x0000000000187805 */ /* 0x000fe4000001ff00 */
[----:B------:R-:W-:Y:S02]  /*0c90*/  CS2R R26, SRZ ;  /* 0x00000000001a7805 */ /* 0x000fe4000001ff00 */
[----:B------:R-:W-:Y:S02]  /*0ca0*/  CS2R R32, SRZ ;  /* 0x0000000000207805 */ /* 0x000fe4000001ff00 */
[----:B------:R-:W-:Y:S02]  /*0cb0*/  CS2R R34, SRZ ;  /* 0x0000000000227805 */ /* 0x000fe4000001ff00 */
[----:B------:R-:W-:Y:S02]  /*0cc0*/  CS2R R36, SRZ ;  /* 0x0000000000247805 */ /* 0x000fe4000001ff00 */
[----:B------:R-:W-:Y:S01]  /*0cd0*/  CS2R R38, SRZ ;  /* 0x0000000000267805 */ /* 0x000fe2000001ff00 */
[----:B0-----:R-:W-:Y:S06]  /*0ce0*/  BRA `(.L_x_1) ;  /* 0x0000009400c87947 */ /* 0x001fec0003800000 */
.L_x_0:
[----:B------:R-:W3:Y:S04]  /*0cf0*/  LDL R38, [R1+0x324] ;  /* 0x0003240001267983 */ /* 0x000ee80000100800 */
[----:B------:R-:W4:Y:S04]  /*0d00*/  LDL R37, [R1+0x320] ;  /* 0x0003200001257983 */ /* 0x000f280000100800 */
[----:B------:R-:W5:Y:S01]  /*0d10*/  LDL R36, [R1+0x31c] ;  /* 0x00031c0001247983 */ /* 0x000f620000100800 */
[----:B------:R-:W-:Y:S01]  /*0d20*/  IABS R35, R11 ;  /* 0x0000000b00237213 */ /* 0x000fe20000000000 */
[----:B------:R-:W-:Y:S01]  /*0d30*/  IMAD.MOV.U32 R39, RZ, RZ, R4 ;  /* 0x000000ffff277224 */ /* 0x000fe200078e0004 */
[----:B------:R-:W-:Y:S01]  /*0d40*/  IABS R3, R10 ;  /* 0x0000000a00037213 */ /* 0x000fe20000000000 */
[----:B------:R0:W-:Y:S01]  /*0d50*/  STL [R1+0x3c8], R43 ;  /* 0x0003c82b01007387 */ /* 0x0001e20000100800 */
[----:B------:R-:W-:-:S02]  /*0d60*/  IMAD.MOV.U32 R27, RZ, RZ, R7 ;  /* 0x000000ffff1b7224 */ /* 0x000fc400078e0007 */
[----:B------:R-:W-:Y:S02]  /*0d70*/  IMAD.MOV.U32 R33, RZ, RZ, R5 ;  /* 0x000000ffff217224 */ /* 0x000fe400078e0005 */
[----:B------:R-:W-:Y:S01]  /*0d80*/  IMAD.MOV.U32 R6, RZ, RZ, RZ ;  /* 0x000000ffff067224 */ /* 0x000fe200078e00ff */
[----:B------:R-:W-:Y:S01]  /*0d90*/  IABS R32, R8 ;  /* 0x0000000800207213 */ /* 0x000fe20000000000 */
[----:B------:R-:W1:Y:S01]  /*0da0*/  LDCU UR7, c[0x0][0x3b0] ;  /* 0x00007600ff0777ac */ /* 0x000e620008000800 */
[----:B0-2---:R-:W2:Y:S01]  /*0db0*/  LDL R43, [R1+0x344] ;  /* 0x00034400012b7983 */ /* 0x005ea20000100800 */
[----:B------:R-:W-:Y:S01]  /*0dc0*/  IABS R26, R42 ;  /* 0x0000002a001a7213 */ /* 0x000fe20000000000 */
[----:B------:R-:W0:Y:S02]  /*0dd0*/  LDCU.128 UR12, c[0x0][0x380] ;  /* 0x00007000ff0c77ac */ /* 0x000e240008000c00 */
[----:B------:R1:W-:Y:S01]  /*0de0*/  STL [R1+0x3c4], R48 ;  /* 0x0003c43001007387 */ /* 0x0003e20000100800 */
[----:B------:R-:W-:Y:S01]  /*0df0*/  IABS R24, R40 ;  /* 0x0000002800187213 */ /* 0x000fe20000000000 */
[----:B------:R-:W0:Y:S02]  /*0e00*/  LDCU UR9, c[0x0][0x3a4] ;  /* 0x00007480ff0977ac */ /* 0x000e240008000800 */
[----:B-1----:R-:W2:Y:S04]  /*0e10*/  LDL R48, [R1+0x348] ;  /* 0x0003480001307983 */ /* 0x002ea80000100800 */
[----:B------:R1:W-:Y:S04]  /*0e20*/  STL [R1+0x3c0], R49 ;  /* 0x0003c03101007387 */ /* 0x0003e80000100800 */
[----:B-1----:R-:W5:Y:S04]  /*0e30*/  LDL R49, [R1+0x34c] ;  /* 0x00034c0001317983 */ /* 0x002f680000100800 */
        /* <DEDUP_REMOVED lines=17> */
[----:B------:R-:W5:Y:S04]  /*0f50*/  LDL R52, [R1+0x370] ;  /* 0x0003700001347983 */ /* 0x000f680000100800 */
[----:B------:R-:W5:Y:S04]  /*0f60*/  LDL R2, [R1+0x374] ;  /* 0x0003740001027983 */ /* 0x000f680000100800 */
[----:B-1----:R-:W5:Y:S04]  /*0f70*/  LDL R61, [R1+0x36c] ;  /* 0x00036c00013d7983 */ /* 0x002f680000100800 */
[----:B------:R-:W5:Y:S04]  /*0f80*/  LDL R44, [R1+0x378] ;  /* 0x00037800012c7983 */ /* 0x000f680000100800 */
[----:B------:R-:W5:Y:S04]  /*0f90*/  LDL R45, [R1+0x388] ;  /* 0x00038800012d7983 */ /* 0x000f680000100800 */
[----:B------:R-:W5:Y:S04]  /*0fa0*/  LDL R46, [R1+0x37c] ;  /* 0x00037c00012e7983 */ /* 0x000f680000100800 */
[----:B------:R-:W5:Y:S04]  /*0fb0*/  LDL R47, [R1+0x380] ;  /* 0x00038000012f7983 */ /* 0x000f680000100800 */
[----:B------:R1:W-:Y:S04]  /*0fc0*/  STL [R1+0x3cc], R11 ;  /* 0x0003cc0b01007387 */ /* 0x0003e80000100800 */
[----:B-1----:R-:W5:Y:S04]  /*0fd0*/  LDL R11, [R1+0x340] ;  /* 0x00034000010b7983 */ /* 0x002f680000100800 */
[----:B------:R1:W-:Y:S04]  /*0fe0*/  STL [R1+0x3d0], R10 ;  /* 0x0003d00a01007387 */ /* 0x0003e80000100800 */
[----:B-1----:R-:W5:Y:S01]  /*0ff0*/  LDL R10, [R1+0x33c] ;  /* 0x00033c00010a7983 */ /* 0x002f620000100800 */
[----:B------:R-:W1:Y:S08]  /*1000*/  I2F.RP R0, R35 ;  /* 0x0000002300007306 */ /* 0x000e700000209400 */
[----:B------:R-:W0:Y:S08]  /*1010*/  I2F.RP R4, R3 ;  /* 0x0000000300047306 */ /* 0x000e300000209400 */
[----:B-1----:R-:W1:Y:S08]  /*1020*/  MUFU.RCP R0, R0 ;  /* 0x0000000000007308 */ /* 0x002e700000001000 */
[----:B0-----:R-:W0:Y:S01]  /*1030*/  MUFU.RCP R4, R4 ;  /* 0x0000000400047308 */ /* 0x001e220000001000 */
[----:B-1----:R-:W-:-:S07]  /*1040*/  VIADD R0, R0, 0xffffffe ;  /* 0x0ffffffe00007836 */ /* 0x002fce0000000000 */
[----:B------:R-:W1:Y:S01]  /*1050*/  F2I.FTZ.U32.TRUNC.NTZ R7, R0 ;  /* 0x0000000000077305 */ /* 0x000e62000021f000 */
[----:B0-----:R-:W-:-:S07]  /*1060*/  VIADD R4, R4, 0xffffffe ;  /* 0x0ffffffe04047836 */ /* 0x001fce0000000000 */
[----:B------:R-:W0:Y:S01]  /*1070*/  F2I.FTZ.U32.TRUNC.NTZ R5, R4 ;  /* 0x0000000400057305 */ /* 0x000e22000021f000 */
[----:B-1----:R-:W-:-:S04]  /*1080*/  IMAD.MOV R0, RZ, RZ, -R7 ;  /* 0x000000ffff007224 */ /* 0x002fc800078e0a07 */
[----:B------:R-:W-:Y:S01]  /*1090*/  IMAD R34, R0, R35, RZ ;  /* 0x0000002300227224 */ /* 0x000fe200078e02ff */
[----:B------:R-:W-:-:S03]  /*10a0*/  IABS R39, R39 ;  /* 0x0000002700277213 */ /* 0x000fc60000000000 */
[----:B------:R-:W-:Y:S01]  /*10b0*/  IMAD.HI.U32 R34, R7, R34, R6 ;  /* 0x0000002207227227 */ /* 0x000fe200078e0006 */
[----:B------:R-:W-:-:S05]  /*10c0*/  IABS R31, R27 ;  /* 0x0000001b001f7213 */ /* 0x000fca0000000000 */
[----:B------:R-:W-:-:S04]  /*10d0*/  IMAD.HI.U32 R8, R34, R39, RZ ;  /* 0x0000002722087227 */ /* 0x000fc800078e00ff */
[----:B------:R-:W-:-:S04]  /*10e0*/  IMAD.HI.U32 R6, R34, R32, RZ ;  /* 0x0000002022067227 */ /* 0x000fc800078e00ff */
[----:B------:R-:W-:Y:S02]  /*10f0*/  IMAD.MOV R8, RZ, RZ, -R8 ;  /* 0x000000ffff087224 */ /* 0x000fe400078e0a08 */
[----:B0-----:R-:W-:Y:S02]  /*1100*/  IMAD.MOV R0, RZ, RZ, -R5 ;  /* 0x000000ffff007224 */ /* 0x001fe400078e0a05 */
[----:B------:R-:W-:Y:S01]  /*1110*/  IMAD.MOV R6, RZ, RZ, -R6 ;  /* 0x000000ffff067224 */ /* 0x000fe200078e0a06 */
[----:B----4-:R-:W-:Y:S01]  /*1120*/  IABS R29, R37 ;  /* 0x00000025001d7213 */ /* 0x010fe20000000000 */
[----:B------:R-:W-:Y:S01]  /*1130*/  IMAD R39, R35, R8, R39 ;  /* 0x0000000823277224 */ /* 0x000fe200078e0227 */
[----:B---3--:R-:W-:Y:S01]  /*1140*/  IABS R28, R38 ;  /* 0x00000026001c7213 */ /* 0x008fe20000000000 */
[----:B------:R-:W-:Y:S02]  /*1150*/  IMAD R0, R0, R3, RZ ;  /* 0x0000000300007224 */ /* 0x000fe400078e02ff */
[----:B------:R-:W-:-:S02]  /*1160*/  IMAD.MOV.U32 R4, RZ, RZ, RZ ;  /* 0x000000ffff047224 */ /* 0x000fc400078e00ff */
[----:B------:R-:W-:-:S04]  /*1170*/  IMAD.HI.U32 R8, R34, R31, RZ ;  /* 0x0000001f22087227 */ /* 0x000fc800078e00ff */
[----:B------:R-:W-:Y:S02]  /*1180*/  IMAD R32, R35, R6, R32 ;  /* 0x0000000623207224 */ /* 0x000fe400078e0220 */
[----:B------:R-:W-:-:S04]  /*1190*/  IMAD.HI.U32 R6, R34, R29, RZ ;  /* 0x0000001d22067227 */ /* 0x000fc800078e00ff */
[----:B------:R-:W-:-:S04]  /*11a0*/  IMAD.HI.U32 R0, R5, R0, R4 ;  /* 0x0000000005007227 */ /* 0x000fc800078e0004 */
[----:B------:R-:W-:Y:S02]  /*11b0*/  IMAD.MOV R8, RZ, RZ, -R8 ;  /* 0x000000ffff087224 */ /* 0x000fe400078e0a08 */
[----:B------:R-:W-:Y:S01]  /*11c0*/  IMAD.HI.U32 R5, R34, R28, RZ ;  /* 0x0000001c22057227 */ /* 0x000fe200078e00ff */
[----:B------:R-:W-:-:S03]  /*11d0*/  IABS R23, R9 ;  /* 0x0000000900177213 */ /* 0x000fc60000000000 */
[----:B------:R-:W-:Y:S02]  /*11e0*/  IMAD.MOV R6, RZ, RZ, -R6 ;  /* 0x000000ffff067224 */ /* 0x000fe400078e0a06 */
[----:B------:R-:W-:Y:S02]  /*11f0*/  IMAD R31, R35, R8, R31 ;  /* 0x00000008231f7224 */ /* 0x000fe400078e021f */
[----:B------:R-:W-:Y:S02]  /*1200*/  IMAD.MOV R5, RZ, RZ, -R5 ;  /* 0x000000ffff057224 */ /* 0x000fe400078e0a05 */
[----:B------:R-:W-:-:S04]  /*1210*/  IMAD.HI.U32 R8, R34, R26, RZ ;  /* 0x0000001a22087227 */ /* 0x000fc800078e00ff */
[----:B------:R-:W-:Y:S02]  /*1220*/  IMAD R29, R35, R6, R29 ;  /* 0x00000006231d7224 */ /* 0x000fe400078e021d */
[----:B------:R-:W-:Y:S01]  /*1230*/  IMAD.HI.U32 R6, R34, R24, RZ ;  /* 0x0000001822067227 */ /* 0x000fe200078e00ff */
[----:B--2---:R-:W-:-:S03]  /*1240*/  IABS R19, R48 ;  /* 0x0000003000137213 */ /* 0x004fc60000000000 */
[----:B------:R-:W-:Y:S02]  /*1250*/  IMAD R28, R35, R5, R28 ;  /* 0x00000005231c7224 */ /* 0x000fe400078e021c */
[----:B------:R-:W-:Y:S02]  /*1260*/  IMAD.MOV R8, RZ, RZ, -R8 ;  /* 0x000000ffff087224 */ /* 0x000fe400078e0a08 */
[----:B------:R-:W-:Y:S01]  /*1270*/  IMAD.HI.U32 R5, R34, R23, RZ ;  /* 0x0000001722057227 */ /* 0x000fe200078e00ff */
[----:B-----5:R-:W-:-:S03]  /*1280*/  IABS R18, R49 ;  /* 0x0000003100127213 */ /* 0x020fc60000000000 */
[----:B------:R-:W-:Y:S02]  /*1290*/  IMAD.MOV R6, RZ, RZ, -R6 ;  /* 0x000000ffff067224 */ /* 0x000fe400078e0a06 */
[C---:B------:R-:W-:Y:S02]  /*12a0*/  IMAD R26, R35.reuse, R8, R26 ;  /* 0x00000008231a7224 */ /* 0x040fe400078e021a */
[----:B------:R-:W-:Y:S02]  /*12b0*/  IMAD.MOV R5, RZ, RZ, -R5 ;  /* 0x000000ffff057224 */ /* 0x000fe400078e0a05 */
[----:B------:R-:W-:Y:S02]  /*12c0*/  IMAD R24, R35, R6, R24 ;  /* 0x0000000623187224 */ /* 0x000fe400078e0218 */
[----:B------:R-:W-:-:S04]  /*12d0*/  IMAD.HI.U32 R6, R34, R19, RZ ;  /* 0x0000001322067227 */ /* 0x000fc800078e00ff */
[----:B------:R-:W-:Y:S02]  /*12e0*/  IMAD R23, R35, R5, R23 ;  /* 0x0000000523177224 */ /* 0x000fe400078e0217 */
[----:B------:R-:W-:-:S04]  /*12f0*/  IMAD.HI.U32 R5, R34, R18, RZ ;  /* 0x0000001222057227 */ /* 0x000fc800078e00ff */
[----:B------:R-:W-:Y:S01]  /*1300*/  IMAD.MOV R6, RZ, RZ, -R6 ;  /* 0x000000ffff067224 */ /* 0x000fe200078e0a06 */
[----:B------:R-:W-:Y:S01]  /*1310*/  IABS R15, R51 ;  /* 0x00000033000f7213 */ /* 0x000fe20000000000 */
[----:B------:R-:W-:Y:S02]  /*1320*/  IMAD.MOV R5, RZ, RZ, -R5 ;  /* 0x000000ffff057224 */ /* 0x000fe400078e0a05 */
[C---:B------:R-:W-:Y:S02]  /*1330*/  IMAD R19, R35.reuse, R6, R19 ;  /* 0x0000000623137224 */ /* 0x040fe400078e0213 */
[----:B------:R-:W-:Y:S01]  /*1340*/  IMAD R18, R35, R5, R18 ;  /* 0x0000000523127224 */ /* 0x000fe200078e0212 */
[----:B------:R-:W-:Y:S02]  /*1350*/  IABS R27, R53 ;  /* 0x00000035001b7213 */ /* 0x000fe40000000000 */
[----:B------:R-:W-:-:S05]  /*1360*/  IABS R38, R56 ;  /* 0x0000003800267213 */ /* 0x000fca0000000000 */
[----:B------:R-:W-:Y:S01]  /*1370*/  IMAD.HI.U32 R6, R34, R38, RZ ;  /* 0x0000002622067227 */ /* 0x000fe200078e00ff */
[----:B------:R-:W-:-:S03]  /*1380*/  IABS R9, R57 ;  /* 0x0000003900097213 */ /* 0x000fc60000000000 */
[----:B------:R-:W-:Y:S02]  /*1390*/  IMAD.MOV R6, RZ, RZ, -R6 ;  /* 0x000000ffff067224 */ /* 0x000fe400078e0a06 */
[----:B------:R-:W-:-:S04]  /*13a0*/  IMAD.HI.U32 R5, R34, R9, RZ ;  /* 0x0000000922057227 */ /* 0x000fc800078e00ff */
[----:B------:R-:W-:Y:S02]  /*13b0*/  IMAD.MOV R5, RZ, RZ, -R5 ;  /* 0x000000ffff057224 */ /* 0x000fe400078e0a05 */
[C---:B------:R-:W-:Y:S02]  /*13c0*/  IMAD R38, R35.reuse, R6, R38 ;  /* 0x0000000623267224 */ /* 0x040fe400078e0226 */
[----:B------:R-:W-:Y:S01]  /*13d0*/  IMAD R9, R35, R5, R9 ;  /* 0x0000000523097224 */ /* 0x000fe200078e0209 */
[----:B------:R-:W-:Y:S02]  /*13e0*/  IABS R53, R54 ;  /* 0x0000003600357213 */ /* 0x000fe40000000000 */
[----:B------:R-:W-:Y:S02]  /*13f0*/  IABS R25, R41 ;  /* 0x0000002900197213 */ /* 0x000fe40000000000 */
[----:B------:R-:W-:-:S05]  /*1400*/  IABS R12, R59 ;  /* 0x0000003b000c7213 */ /* 0x000fca0000000000 */
[----:B------:R-:W-:Y:S01]  /*1410*/  IMAD.HI.U32 R40, R34, R12, RZ ;  /* 0x0000000c22287227 */ /* 0x000fe200078e00ff */
[----:B------:R-:W-:-:S05]  /*1420*/  IABS R14, R60 ;  /* 0x0000003c000e7213 */ /* 0x000fca0000000000 */
[----:B------:R-:W-:Y:S01]  /*1430*/  IMAD.HI.U32 R37, R34, R14, RZ ;  /* 0x0000000e22257227 */ /* 0x000fe200078e00ff */
[----:B------:R-:W-:-:S05]  /*1440*/  IABS R16, R61 ;  /* 0x0000003d00107213 */ /* 0x000fca0000000000 */
[----:B------:R-:W-:Y:S01]  /*1450*/  IMAD.HI.U32 R6, R34, R16, RZ ;  /* 0x0000001022067227 */ /* 0x000fe200078e00ff */
[----:B------:R-:W-:-:S05]  /*1460*/  IABS R21, R11 ;  /* 0x0000000b00157213 */ /* 0x000fca0000000000 */
[----:B------:R-:W-:-:S04]  /*1470*/  IMAD.HI.U32 R8, R34, R21, RZ ;  /* 0x0000001522087227 */ /* 0x000fc800078e00ff */
[----:B------:R-:W-:-:S04]  /*1480*/  IMAD.MOV R8, RZ, RZ, -R8 ;  /* 0x000000ffff087224 */ /* 0x000fc800078e0a08 */
[----:B------:R-:W-:Y:S01]  /*1490*/  IMAD R21, R35, R8, R21 ;  /* 0x0000000823157224 */ /* 0x000fe200078e0215 */
[----:B------:R-:W-:Y:S01]  /*14a0*/  IABS R22, R10 ;  /* 0x0000000a00167213 */ /* 0x000fe20000000000 */
[----:B------:R0:W-:Y:S01]  /*14b0*/  STL [R1+0x3d4], R10 ;  /* 0x0003d40a01007387 */ /* 0x0001e20000100800 */
[----:B------:R-:W-:-:S04]  /*14c0*/  IMAD.HI.U32 R8, R34, R15, RZ ;  /* 0x0000000f22087227 */ /* 0x000fc800078e00ff */
[----:B------:R-:W-:Y:S01]  /*14d0*/  IMAD.MOV R8, RZ, RZ, -R8 ;  /* 0x000000ffff087224 */ /* 0x000fe200078e0a08 */
[----:B0-----:R-:W0:Y:S03]  /*14e0*/  S2R R10, SR_TID.X ;  /* 0x00000000000a7919 */ /* 0x001e260000002100 */
[----:B------:R-:W-:Y:S01]  /*14f0*/  IMAD R15, R35, R8, R15 ;  /* 0x00000008230f7224 */ /* 0x000fe200078e020f */
[----:B------:R-:W-:Y:S01]  /*1500*/  IABS R8, R52 ;  /* 0x0000003400087213 */ /* 0x000fe20000000000 */
[----:B------:R-:W-:-:S04]  /*1510*/  IMAD.MOV R6, RZ, RZ, -R6 ;  /* 0x000000ffff067224 */ /* 0x000fc800078e0a06 */
[----:B------:R-:W-:-:S04]  /*1520*/  IMAD.HI.U32 R5, R34, R8, RZ ;  /* 0x0000000822057227 */ /* 0x000fc800078e00ff */
[----:B------:R-:W-:Y:S02]  /*1530*/  IMAD.MOV R5, RZ, RZ, -R5 ;  /* 0x000000ffff057224 */ /* 0x000fe400078e0a05 */
[C---:B------:R-:W-:Y:S01]  /*1540*/  IMAD R16, R35.reuse, R6, R16 ;  /* 0x0000000623107224 */ /* 0x040fe200078e0210 */
[----:B------:R-:W-:Y:S01]  /*1550*/  IABS R6, R44 ;  /* 0x0000002c00067213 */ /* 0x000fe20000000000 */
[----:B------:R-:W-:Y:S02]  /*1560*/  IMAD.MOV R37, RZ, RZ, -R37 ;  /* 0x000000ffff257224 */ /* 0x000fe400078e0a25 */
[C---:B------:R-:W-:Y:S01]  /*1570*/  IMAD R8, R35.reuse, R5, R8 ;  /* 0x0000000523087224 */ /* 0x040fe200078e0208 */
[----:B------:R-:W-:Y:S01]  /*1580*/  IABS R5, R45 ;  /* 0x0000002d00057213 */ /* 0x000fe20000000000 */
[----:B------:R-:W-:Y:S02]  /*1590*/  IMAD.MOV R40, RZ, RZ, -R40 ;  /* 0x000000ffff287224 */ /* 0x000fe400078e0a28 */
[----:B------:R-:W-:Y:S01]  /*15a0*/  IMAD R14, R35, R37, R14 ;  /* 0x00000025230e7224 */ /* 0x000fe200078e020e */
[----:B------:R-:W-:Y:S01]  /*15b0*/  IABS R37, R47 ;  /* 0x0000002f00257213 */ /* 0x000fe20000000000 */
[----:B------:R-:W-:-:S04]  /*15c0*/  IMAD.HI.U32 R0, R0, R53, RZ ;  /* 0x0000003500007227 */ /* 0x000fc800078e00ff */
[----:B------:R-:W-:-:S04]  /*15d0*/  IMAD.HI.U32 R41, R34, R6, RZ ;  /* 0x0000000622297227 */ /* 0x000fc800078e00ff */
[----:B------:R-:W-:Y:S02]  /*15e0*/  IMAD R12, R35, R40, R12 ;  /* 0x00000028230c7224 */ /* 0x000fe400078e020c */
[----:B------:R-:W-:-:S04]  /*15f0*/  IMAD.HI.U32 R40, R34, R5, RZ ;  /* 0x0000000522287227 */ /* 0x000fc800078e00ff */
[----:B------:R-:W-:Y:S02]  /*1600*/  IMAD.MOV R0, RZ, RZ, -R0 ;  /* 0x000000ffff007224 */ /* 0x000fe400078e0a00 */
[----:B------:R-:W-:Y:S02]  /*1610*/  IMAD.MOV R41, RZ, RZ, -R41 ;  /* 0x000000ffff297224 */ /* 0x000fe400078e0a29 */
[----:B------:R-:W-:Y:S01]  /*1620*/  IMAD.HI.U32 R42, R34, R37, RZ ;  /* 0x00000025222a7227 */ /* 0x000fe200078e00ff */
[----:B------:R1:W-:Y:S03]  /*1630*/  STL [R1+0x3d8], R11 ;  /* 0x0003d80b01007387 */ /* 0x0003e60000100800 */
[----:B------:R-:W-:Y:S02]  /*1640*/  IMAD.MOV R40, RZ, RZ, -R40 ;  /* 0x000000ffff287224 */ /* 0x000fe400078e0a28 */
[----:B------:R-:W-:Y:S01]  /*1650*/  IMAD R53, R3, R0, R53 ;  /* 0x0000000003357224 */ /* 0x000fe200078e0235 */
[C---:B0-----:R-:W-:Y:S01]  /*1660*/  LOP3.LUT R0, R10.reuse, 0x3, RZ, 0xc0, !PT ;  /* 0x000000030a007812 */ /* 0x041fe200078ec0ff */
[C---:B------:R-:W-:Y:S01]  /*1670*/  IMAD R6, R35.reuse, R41, R6 ;  /* 0x0000002923067224 */ /* 0x040fe200078e0206 */
[----:B------:R-:W-:Y:S01]  /*1680*/  SHF.R.U32.HI R41, RZ, 0x2, R10 ;  /* 0x00000002ff297819 */ /* 0x000fe2000001160a */
[----:B------:R-:W-:Y:S01]  /*1690*/  IMAD.MOV R42, RZ, RZ, -R42 ;  /* 0x000000ffff2a7224 */ /* 0x000fe200078e0a2a */
[C---:B-1----:R-:W-:Y:S01]  /*16a0*/  LOP3.LUT R11, R10.reuse, 0x180, RZ, 0xc0, !PT ;  /* 0x000001800a0b7812 */ /* 0x042fe200078ec0ff */
[C---:B------:R-:W-:Y:S01]  /*16b0*/  IMAD R5, R35.reuse, R40, R5 ;  /* 0x0000002823057224 */ /* 0x040fe200078e0205 */
[C---:B------:R-:W-:Y:S01]  /*16c0*/  LOP3.LUT R40, R10.reuse, 0x7, RZ, 0xc0, !PT ;  /* 0x000000070a287812 */ /* 0x040fe200078ec0ff */
[----:B------:R-:W-:Y:S01]  /*16d0*/  IMAD R37, R35, R42, R37 ;  /* 0x0000002a23257224 */ /* 0x000fe200078e0225 */
[----:B------:R-:W-:Y:S01]  /*16e0*/  SGXT.U32 R41, R41, 0x3 ;  /* 0x000000032929781a */ /* 0x000fe20000000000 */
[----:B------:R-:W-:Y:S01]  /*16f0*/  IMAD.SHL.U32 R10, R10, 0x2, RZ ;  /* 0x000000020a0a7824 */ /* 0x000fe200078e00ff */
[----:B------:R-:W-:Y:S01]  /*1700*/  SHF.R.U32.HI R42, RZ, 0x3, R11 ;  /* 0x00000003ff2a7819 */ /* 0x000fe2000001160b */
[----:B------:R-:W-:Y:S01]  /*1710*/  IMAD R0, R0, 0x220, RZ ;  /* 0x0000022000007824 */ /* 0x000fe200078e02ff */
[----:B------:R-:W-:Y:S04]  /*1720*/  STL [R1+0x3dc], R43 ;  /* 0x0003dc2b01007387 */ /* 0x000fe80000100800 */
[----:B------:R-:W-:Y:S01]  /*1730*/  STL [R1+0x3e0], R48 ;  /* 0x0003e03001007387 */ /* 0x000fe20000100800 */
[----:B------:R-:W-:-:S03]  /*1740*/  LOP3.LUT R0, R0, R41, R42, 0x1e, !PT ;  /* 0x0000002900007212 */ /* 0x000fc600078e1e2a */
[----:B------:R0:W-:Y:S04]  /*1750*/  STL [R1+0x3e4], R49 ;  /* 0x0003e43101007387 */ /* 0x0001e80000100800 */
[----:B------:R1:W-:Y:S04]  /*1760*/  STL [R1+0x394], R10 ;  /* 0x0003940a01007387 */ /* 0x0003e80000100800 */
[----:B------:R-:W2:Y:S04]  /*1770*/  LDL R41, [R1+0x30c] ;  /* 0x00030c0001297983 */ /* 0x000ea80000100800 */
[----:B0-----:R-:W3:Y:S01]  /*1780*/  LDL R49, [R1+0x310] ;  /* 0x0003100001317983 */ /* 0x001ee20000100800 */
[----:B------:R-:W-:-:S02]  /*1790*/  IABS R33, R33 ;  /* 0x0000002100217213 */ /* 0x000fc40000000000 */
[----:B------:R-:W-:Y:S02]  /*17a0*/  IABS R30, R36 ;  /* 0x00000024001e7213 */ /* 0x000fe40000000000 */
[C---:B------:R-:W-:Y:S01]  /*17b0*/  ISETP.GT.U32.AND P4, PT, R35.reuse, R39, PT ;  /* 0x000000272300720c */ /* 0x040fe20003f84070 */
[C---:B------:R-:W-:Y:S01]  /*17c0*/  IMAD.HI.U32 R7, R34.reuse, R33, RZ ;  /* 0x0000002122077227 */ /* 0x040fe200078e00ff */
[C---:B------:R-:W-:Y:S01]  /*17d0*/  ISETP.GT.U32.AND P2, PT, R35.reuse, R32, PT ;  /* 0x000000202300720c */ /* 0x040fe20003f44070 */
[----:B------:R-:W4:Y:S02]  /*17e0*/  LDL R48, [R1+0x314] ;  /* 0x0003140001307983 */ /* 0x000f240000100800 */
[----:B------:R-:W-:Y:S01]  /*17f0*/  IMAD.MOV R7, RZ, RZ, -R7 ;  /* 0x000000ffff077224 */ /* 0x000fe200078e0a07 */
[C---:B------:R-:W-:Y:S02]  /*1800*/  ISETP.GT.U32.AND P1, PT, R35.reuse, R31, PT ;  /* 0x0000001f2300720c */ /* 0x040fe40003f24070 */
[C---:B------:R-:W-:Y:S01]  /*1810*/  ISETP.GT.U32.AND P3, PT, R35.reuse, R29, PT ;  /* 0x0000001d2300720c */ /* 0x040fe20003f64070 */
[C---:B------:R-:W-:Y:S01]  /*1820*/  IMAD R33, R35.reuse, R7, R33 ;  /* 0x0000000723217224 */ /* 0x040fe200078e0221 */
[C---:B------:R-:W-:Y:S01]  /*1830*/  ISETP.GT.U32.AND P6, PT, R35.reuse, R37, PT ;  /* 0x000000252300720c */ /* 0x040fe20003fc4070 */
[----:B------:R-:W-:Y:S01]  /*1840*/  IMAD.HI.U32 R7, R34, R30, RZ ;  /* 0x0000001e22077227 */ /* 0x000fe200078e00ff */
[----:B------:R-:W-:Y:S01]  /*1850*/  IABS R20, R43 ;  /* 0x0000002b00147213 */ /* 0x000fe20000000000 */
[----:B------:R-:W5:Y:S01]  /*1860*/  LDL R11, [R1+0x320] ;  /* 0x00032000010b7983 */ /* 0x000f620000100800 */
[----:B------:R-:W-:Y:S01]  /*1870*/  ISETP.GT.U32.AND P5, PT, R35, R33, PT ;  /* 0x000000212300720c */ /* 0x000fe20003fa4070 */
[----:B------:R-:W-:-:S02]  /*1880*/  IMAD.MOV R7, RZ, RZ, -R7 ;  /* 0x000000ffff077224 */ /* 0x000fc400078e0a07 */
[--C-:B------:R-:W-:Y:S02]  /*1890*/  @!P4 IMAD.IADD R39, R39, 0x1, -R35.reuse ;  /* 0x000000012727c824 */ /* 0x100fe400078e0a23 */
[----:B------:R-:W-:Y:S01]  /*18a0*/  IMAD.HI.U32 R4, R34, R27, RZ ;  /* 0x0000001b22047227 */ /* 0x000fe200078e00ff */
[----:B------:R-:W-:Y:S01]  /*18b0*/  IABS R17, R50 ;  /* 0x0000003200117213 */ /* 0x000fe20000000000 */
[----:B------:R-:W5:Y:S02]  /*18c0*/  LDL R43, [R1+0x31c] ;  /* 0x00031c00012b7983 */ /* 0x000f640000100800 */
[----:B------:R-:W-:Y:S01]  /*18d0*/  IMAD R30, R35, R7, R30 ;  /* 0x00000007231e7224 */ /* 0x000fe200078e021e */
[----:B------:R-:W-:Y:S01]  /*18e0*/  IABS R13, R55 ;  /* 0x00000037000d7213 */ /* 0x000fe20000000000 */
[----:B------:R-:W5:Y:S02]  /*18f0*/  LDL R42, [R1+0x328] ;  /* 0x00032800012a7983 */ /* 0x000f640000100800 */
[--C-:B------:R-:W-:Y:S01]  /*1900*/  @!P5 IMAD.IADD R33, R33, 0x1, -R35.reuse ;  /* 0x000000012121d824 */ /* 0x100fe200078e0a23 */
[C---:B------:R-:W-:Y:S01]  /*1910*/  ISETP.GT.U32.AND P0, PT, R35.reuse, R30, PT ;  /* 0x0000001e2300720c */ /* 0x040fe20003f04070 */
[--C-:B------:R-:W-:Y:S01]  /*1920*/  @!P2 IMAD.IADD R32, R32, 0x1, -R35.reuse ;  /* 0x000000012020a824 */ /* 0x100fe200078e0a23 */
[----:B------:R-:W-:Y:S01]  /*1930*/  ISETP.GT.U32.AND P2, PT, R35, R39, PT ;  /* 0x000000272300720c */ /* 0x000fe20003f44070 */
[----:B------:R-:W-:Y:S01]  /*1940*/  @!P1 IMAD.IADD R31, R31, 0x1, -R35 ;  /* 0x000000011f1f9824 */ /* 0x000fe200078e0a23 */
[----:B------:R-:W-:Y:S01]  /*1950*/  ISETP.GT.U32.AND P1, PT, R35, R33, PT ;  /* 0x000000212300720c */ /* 0x000fe20003f24070 */
[----:B------:R-:W-:-:S02]  /*1960*/  IMAD.MOV R4, RZ, RZ, -R4 ;  /* 0x000000ffff047224 */ /* 0x000fc400078e0a04 */
[----:B------:R-:W-:Y:S02]  /*1970*/  @!P6 IMAD.IADD R37, R37, 0x1, -R35 ;  /* 0x000000012525e824 */ /* 0x000fe400078e0a23 */
[----:B------:R-:W-:-:S03]  /*1980*/  IMAD.HI.U32 R7, R34, R25, RZ ;  /* 0x0000001922077227 */ /* 0x000fc600078e00ff */
[C---:B------:R-:W-:Y:S01]  /*1990*/  ISETP.GT.U32.AND P4, PT, R35.reuse, R37, PT ;  /* 0x000000252300720c */ /* 0x040fe20003f84070 */
[C---:B------:R-:W-:Y:S02]  /*19a0*/  IMAD R27, R35.reuse, R4, R27 ;  /* 0x00000004231b7224 */ /* 0x040fe400078e021b */
[--C-:B------:R-:W-:Y:S01]  /*19b0*/  @!P0 IMAD.IADD R30, R30, 0x1, -R35.reuse ;  /* 0x000000011e1e8824 */ /* 0x100fe200078e0a23 */
[----:B------:R-:W-:Y:S01]  /*19c0*/  ISETP.GT.U32.AND P0, PT, R35, R32, PT ;  /* 0x000000202300720c */ /* 0x000fe20003f04070 */
[----:B------:R-:W-:Y:S01]  /*19d0*/  @!P3 IMAD.IADD R29, R29, 0x1, -R35 ;  /* 0x000000011d1db824 */ /* 0x000fe200078e0a23 */
[C---:B------:R-:W-:Y:S01]  /*19e0*/  ISETP.GT.U32.AND P3, PT, R35.reuse, R31, PT ;  /* 0x0000001f2300720c */ /* 0x040fe20003f64070 */
[----:B------:R-:W-:Y:S01]  /*19f0*/  IMAD.MOV R7, RZ, RZ, -R7 ;  /* 0x000000ffff077224 */ /* 0x000fe200078e0a07 */
[----:B------:R-:W-:Y:S01]  /*1a00*/  ISETP.GT.U32.AND P5, PT, R35, R30, PT ;  /* 0x0000001e2300720c */ /* 0x000fe20003fa4070 */
[--C-:B------:R-:W-:Y:S01]  /*1a10*/  @!P2 IMAD.IADD R39, R39, 0x1, -R35.reuse ;  /* 0x000000012727a824 */ /* 0x100fe200078e0a23 */
[----:B------:R-:W-:Y:S01]  /*1a20*/  ISETP.GT.U32.AND P6, PT, R35, R29, PT ;  /* 0x0000001d2300720c */ /* 0x000fe20003fc4070 */
[----:B------:R-:W-:Y:S01]  /*1a30*/  @!P1 IMAD.IADD R33, R33, 0x1, -R35 ;  /* 0x0000000121219824 */ /* 0x000fe200078e0a23 */
[C---:B------:R-:W-:Y:S01]  /*1a40*/  ISETP.GT.U32.AND P2, PT, R35.reuse, R27, PT ;  /* 0x0000001b2300720c */ /* 0x040fe20003f44070 */
[C---:B------:R-:W-:Y:S01]  /*1a50*/  IMAD R25, R35.reuse, R7, R25 ;  /* 0x0000000723197224 */ /* 0x040fe200078e0219 */
[----:B------:R-:W-:Y:S01]  /*1a60*/  ISETP.GT.U32.AND P1, PT, R35, R26, PT ;  /* 0x0000001a2300720c */ /* 0x000fe20003f24070 */
[----:B------:R-:W-:-:S04]  /*1a70*/  IMAD.HI.U32 R4, R34, R22, RZ ;  /* 0x0000001622047227 */ /* 0x000fc800078e00ff */
[----:B------:R-:W-:-:S04]  /*1a80*/  IMAD.HI.U32 R7, R34, R20, RZ ;  /* 0x0000001422077227 */ /* 0x000fc800078e00ff */
[----:B------:R-:W-:Y:S02]  /*1a90*/  IMAD.MOV R4, RZ, RZ, -R4 ;  /* 0x000000ffff047224 */ /* 0x000fe400078e0a04 */
[----:B------:R-:W-:Y:S02]  /*1aa0*/  IMAD.MOV R7, RZ, RZ, -R7 ;  /* 0x000000ffff077224 */ /* 0x000fe400078e0a07 */
[C---:B------:R-:W-:Y:S02]  /*1ab0*/  IMAD R22, R35.reuse, R4, R22 ;  /* 0x0000000423167224 */ /* 0x040fe400078e0216 */
[----:B------:R-:W-:Y:S02]  /*1ac0*/  IMAD R20, R35, R7, R20 ;  /* 0x0000000723147224 */ /* 0x000fe400078e0214 */
[--C-:B------:R-:W-:Y:S01]  /*1ad0*/  @!P4 IMAD.IADD R37, R37, 0x1, -R35.reuse ;  /* 0x000000012525c824 */ /* 0x100fe200078e0a23 */
[C---:B------:R-:W-:Y:S01]  /*1ae0*/  ISETP.GT.U32.AND P4, PT, R35.reuse, R28, PT ;  /* 0x0000001c2300720c */ /* 0x040fe20003f84070 */
[--C-:B------:R-:W-:Y:S01]  /*1af0*/  @!P0 IMAD.IADD R32, R32, 0x1, -R35.reuse ;  /* 0x0000000120208824 */ /* 0x100fe200078e0a23 */
[----:B------:R-:W-:Y:S01]  /*1b00*/  ISETP.GT.U32.AND P0, PT, R35, R25, PT ;  /* 0x000000192300720c */ /* 0x000fe20003f04070 */
[----:B------:R-:W-:Y:S01]  /*1b10*/  @!P3 IMAD.IADD R31, R31, 0x1, -R35 ;  /* 0x000000011f1fb824 */ /* 0x000fe200078e0a23 */
[----:B------:R-:W-:Y:S01]  /*1b20*/  ISETP.GT.U32.AND P3, PT, R35, R24, PT ;  /* 0x000000182300720c */ /* 0x000fe20003f64070 */
[----:B------:R-:W-:-:S04]  /*1b30*/  IMAD.HI.U32 R4, R34, R17, RZ ;  /* 0x0000001122047227 */ /* 0x000fc800078e00ff */
[--C-:B------:R-:W-:Y:S01]  /*1b40*/  @!P5 IMAD.IADD R30, R30, 0x1, -R35.reuse ;  /* 0x000000011e1ed824 */ /* 0x100fe200078e0a23 */
[----:B------:R-:W-:Y:S01]  /*1b50*/  ISETP.GT.U32.AND P5, PT, R35, R23, PT ;  /* 0x000000172300720c */ /* 0x000fe20003fa4070 */
[--C-:B------:R-:W-:Y:S01]  /*1b60*/  @!P6 IMAD.IADD R29, R29, 0x1, -R35.reuse ;  /* 0x000000011d1de824 */ /* 0x100fe200078e0a23 */
[----:B------:R-:W-:Y:S01]  /*1b70*/  ISETP.GT.U32.AND P6, PT, R35, R22, PT ;  /* 0x000000162300720c */ /* 0x000fe20003fc4070 */
[--C-:B------:R-:W-:Y:S01]  /*1b80*/  @!P2 IMAD.IADD R27, R27, 0x1, -R35.reuse ;  /* 0x000000011b1ba824 */ /* 0x100fe200078e0a23 */
[C---:B------:R-:W-:Y:S01]  /*1b90*/  ISETP.GT.U32.AND P2, PT, R35.reuse, R20, PT ;  /* 0x000000142300720c */ /* 0x040fe20003f44070 */
[----:B------:R-:W-:Y:S01]  /*1ba0*/  @!P1 IMAD.IADD R26, R26, 0x1, -R35 ;  /* 0x000000011a1a9824 */ /* 0x000fe200078e0a23 */
[----:B------:R-:W-:Y:S01]  /*1bb0*/  ISETP.GT.U32.AND P1, PT, R35, R19, PT ;  /* 0x000000132300720c */ /* 0x000fe20003f24070 */
[----:B------:R-:W-:-:S04]  /*1bc0*/  IMAD.MOV R4, RZ, RZ, -R4 ;  /* 0x000000ffff047224 */ /* 0x000fc800078e0a04 */
[C---:B------:R-:W-:Y:S02]  /*1bd0*/  IMAD R17, R35.reuse, R4, R17 ;  /* 0x0000000423117224 */ /* 0x040fe400078e0211 */
[--C-:B------:R-:W-:Y:S01]  /*1be0*/  @!P4 IMAD.IADD R28, R28, 0x1, -R35.reuse ;  /* 0x000000011c1cc824 */ /* 0x100fe200078e0a23 */
[----:B------:R-:W-:Y:S01]  /*1bf0*/  ISETP.GT.U32.AND P4, PT, R35, R21, PT ;  /* 0x000000152300720c */ /* 0x000fe20003f84070 */
[--C-:B------:R-:W-:Y:S01]  /*1c00*/  @!P0 IMAD.IADD R25, R25, 0x1, -R35.reuse ;  /* 0x0000000119198824 */ /* 0x100fe200078e0a23 */
[C---:B------:R-:W-:Y:S01]  /*1c10*/  ISETP.GT.U32.AND P0, PT, R35.reuse, R18, PT ;  /* 0x000000122300720c */ /* 0x040fe20003f04070 */
[--C-:B------:R-:W-:Y:S01]  /*1c20*/  @!P3 IMAD.IADD R24, R24, 0x1, -R35.reuse ;  /* 0x000000011818b824 */ /* 0x100fe200078e0a23 */
[----:B------:R-:W-:Y:S01]  /*1c30*/  ISETP.GT.U32.AND P3, PT, R35, R17, PT ;  /* 0x000000112300720c */ /* 0x000fe20003f64070 */
[--C-:B------:R-:W-:Y:S01]  /*1c40*/  @!P5 IMAD.IADD R23, R23, 0x1, -R35.reuse ;  /* 0x000000011717d824 */ /* 0x100fe200078e0a23 */
[C---:B------:R-:W-:Y:S01]  /*1c50*/  ISETP.GT.U32.AND P5, PT, R35.reuse, R15, PT ;  /* 0x0000000f2300720c */ /* 0x040fe20003fa4070 */
[--C-:B------:R-:W-:Y:S01]  /*1c60*/  @!P6 IMAD.IADD R22, R22, 0x1, -R35.reuse ;  /* 0x000000011616e824 */ /* 0x100fe200078e0a23 */
[C---:B------:R-:W-:Y:S01]  /*1c70*/  ISETP.GT.U32.AND P6, PT, R35.reuse, R28, PT ;  /* 0x0000001c2300720c */ /* 0x040fe20003fc4070 */
[--C-:B------:R-:W-:Y:S01]  /*1c80*/  @!P2 IMAD.IADD R20, R20, 0x1, -R35.reuse ;  /* 0x000000011414a824 */ /* 0x100fe200078e0a23 */
[----:B------:R-:W-:Y:S01]  /*1c90*/  ISETP.GT.U32.AND P2, PT, R35, R26, PT ;  /* 0x0000001a2300720c */ /* 0x000fe20003f44070 */
[--C-:B------:R-:W-:Y:S01]  /*1ca0*/  @!P1 IMAD.IADD R19, R19, 0x1, -R35.reuse ;  /* 0x0000000113139824 */ /* 0x100fe200078e0a23 */
[----:B------:R-:W-:Y:S01]  /*1cb0*/  ISETP.GT.U32.AND P1, PT, R35, R25, PT ;  /* 0x000000192300720c */ /* 0x000fe20003f24070 */
[--C-:B------:R-:W-:Y:S01]  /*1cc0*/  @!P4 IMAD.IADD R21, R21, 0x1, -R35.reuse ;  /* 0x000000011515c824 */ /* 0x100fe200078e0a23 */
[----:B------:R-:W-:Y:S01]  /*1cd0*/  IABS R36, R58 ;  /* 0x0000003a00247213 */ /* 0x000fe20000000000 */
[--C-:B------:R-:W-:Y:S01]  /*1ce0*/  @!P0 IMAD.IADD R18, R18, 0x1, -R35.reuse ;  /* 0x0000000112128824 */ /* 0x100fe200078e0a23 */
[----:B------:R-:W-:Y:S01]  /*1cf0*/  ISETP.GT.U32.AND P0, PT, R35, R24, PT ;  /* 0x000000182300720c */ /* 0x000fe20003f04070 */
[----:B------:R-:W-:Y:S01]  /*1d00*/  @!P3 IMAD.IADD R17, R17, 0x1, -R35 ;  /* 0x000000011111b824 */ /* 0x000fe200078e0a23 */
[C---:B------:R-:W-:Y:S01]  /*1d10*/  ISETP.GT.U32.AND P3, PT, R35.reuse, R23, PT ;  /* 0x000000172300720c */ /* 0x040fe20003f64070 */
[----:B------:R-:W-:Y:S01]  /*1d20*/  IMAD.HI.U32 R7, R34, R13, RZ ;  /* 0x0000000d22077227 */ /* 0x000fe200078e00ff */
[----:B------:R-:W-:-:S03]  /*1d30*/  ISETP.GT.U32.AND P4, PT, R35, R27, PT ;  /* 0x0000001b2300720c */ /* 0x000fc60003f84070 */
[--C-:B------:R-:W-:Y:S01]  /*1d40*/  @!P5 IMAD.IADD R15, R15, 0x1, -R35.reuse ;  /* 0x000000010f0fd824 */ /* 0x100fe200078e0a23 */
[C---:B------:R-:W-:Y:S01]  /*1d50*/  ISETP.GT.U32.AND P5, PT, R35.reuse, R21, PT ;  /* 0x000000152300720c */ /* 0x040fe20003fa4070 */
[--C-:B------:R-:W-:Y:S01]  /*1d60*/  @!P6 IMAD.IADD R28, R28, 0x1, -R35.reuse ;  /* 0x000000011c1ce824 */ /* 0x100fe200078e0a23 */
[C---:B------:R-:W-:Y:S01]  /*1d70*/  ISETP.GT.U32.AND P6, PT, R35.reuse, R22, PT ;  /* 0x000000162300720c */ /* 0x040fe20003fc4070 */
[--C-:B------:R-:W-:Y:S01]  /*1d80*/  @!P2 IMAD.IADD R26, R26, 0x1, -R35.reuse ;  /* 0x000000011a1aa824 */ /* 0x100fe200078e0a23 */
[----:B------:R-:W-:Y:S01]  /*1d90*/  ISETP.GT.U32.AND P2, PT, R35, R20, PT ;  /* 0x000000142300720c */ /* 0x000fe20003f44070 */
[----:B------:R-:W-:Y:S01]  /*1da0*/  @!P1 IMAD.IADD R25, R25, 0x1, -R35 ;  /* 0x0000000119199824 */ /* 0x000fe200078e0a23 */
[----:B------:R-:W-:Y:S01]  /*1db0*/  ISETP.GT.U32.AND P1, PT, R35, R19, PT ;  /* 0x000000132300720c */ /* 0x000fe20003f24070 */
[----:B------:R-:W-:-:S04]  /*1dc0*/  IMAD.HI.U32 R4, R34, R36, RZ ;  /* 0x0000002422047227 */ /* 0x000fc800078e00ff */
[----:B------:R-:W-:Y:S02]  /*1dd0*/  IMAD.MOV R7, RZ, RZ, -R7 ;  /* 0x000000ffff077224 */ /* 0x000fe400078e0a07 */
[----:B------:R-:W-:Y:S02]  /*1de0*/  IMAD.MOV R4, RZ, RZ, -R4 ;  /* 0x000000ffff047224 */ /* 0x000fe400078e0a04 */
[C---:B------:R-:W-:Y:S01]  /*1df0*/  IMAD R13, R35.reuse, R7, R13 ;  /* 0x00000007230d7224 */ /* 0x040fe200078e020d */
[----:B------:R-:W-:Y:S01]  /*1e00*/  IABS R7, R2 ;  /* 0x0000000200077213 */ /* 0x000fe20000000000 */
[C---:B------:R-:W-:Y:S02]  /*1e10*/  IMAD R36, R35.reuse, R4, R36 ;  /* 0x0000000423247224 */ /* 0x040fe400078e0224 */
[--C-:B------:R-:W-:Y:S01]  /*1e20*/  @!P0 IMAD.IADD R24, R24, 0x1, -R35.reuse ;  /* 0x0000000118188824 */ /* 0x100fe200078e0a23 */
[----:B------:R-:W-:Y:S01]  /*1e30*/  ISETP.GT.U32.AND P0, PT, R35, R18, PT ;  /* 0x000000122300720c */ /* 0x000fe20003f04070 */
[----:B------:R-:W-:Y:S01]  /*1e40*/  @!P3 IMAD.IADD R23, R23, 0x1, -R35 ;  /* 0x000000011717b824 */ /* 0x000fe200078e0a23 */
[----:B------:R-:W-:Y:S01]  /*1e50*/  ISETP.GT.U32.AND P3, PT, R35, R17, PT ;  /* 0x000000112300720c */ /* 0x000fe20003f64070 */
[----:B------:R-:W-:-:S04]  /*1e60*/  IMAD.HI.U32 R4, R34, R7, RZ ;  /* 0x0000000722047227 */ /* 0x000fc800078e00ff */
[--C-:B------:R-:W-:Y:S01]  /*1e70*/  @!P4 IMAD.IADD R27, R27, 0x1, -R35.reuse ;  /* 0x000000011b1bc824 */ /* 0x100fe200078e0a23 */
[C---:B------:R-:W-:Y:S01]  /*1e80*/  ISETP.GT.U32.AND P4, PT, R35.reuse, R15, PT ;  /* 0x0000000f2300720c */ /* 0x040fe20003f84070 */
[--C-:B------:R-:W-:Y:S01]  /*1e90*/  @!P6 IMAD.IADD R22, R22, 0x1, -R35.reuse ;  /* 0x000000011616e824 */ /* 0x100fe200078e0a23 */
[----:B------:R-:W-:Y:S01]  /*1ea0*/  ISETP.GT.U32.AND P6, PT, R35, R13, PT ;  /* 0x0000000d2300720c */ /* 0x000fe20003fc4070 */
[--C-:B------:R-:W-:Y:S01]  /*1eb0*/  @!P5 IMAD.IADD R21, R21, 0x1, -R35.reuse ;  /* 0x000000011515d824 */ /* 0x100fe200078e0a23 */
[C---:B------:R-:W-:Y:S01]  /*1ec0*/  ISETP.GT.U32.AND P5, PT, R35.reuse, R38, PT ;  /* 0x000000262300720c */ /* 0x040fe20003fa4070 */
[--C-:B------:R-:W-:Y:S01]  /*1ed0*/  @!P2 IMAD.IADD R20, R20, 0x1, -R35.reuse ;  /* 0x000000011414a824 */ /* 0x100fe200078e0a23 */
[----:B------:R-:W-:Y:S01]  /*1ee0*/  ISETP.GT.U32.AND P2, PT, R35, R9, PT ;  /* 0x000000092300720c */ /* 0x000fe20003f44070 */
[----:B------:R-:W-:Y:S01]  /*1ef0*/  @!P1 IMAD.IADD R19, R19, 0x1, -R35 ;  /* 0x0000000113139824 */ /* 0x000fe200078e0a23 */
[----:B------:R-:W-:Y:S01]  /*1f00*/  ISETP.GT.U32.AND P1, PT, R35, R36, PT ;  /* 0x000000242300720c */ /* 0x000fe20003f24070 */
[----:B------:R-:W-:-:S04]  /*1f10*/  IMAD.MOV R4, RZ, RZ, -R4 ;  /* 0x000000ffff047224 */ /* 0x000fc800078e0a04 */
[C---:B------:R-:W-:Y:S01]  /*1f20*/  IMAD R7, R35.reuse, R4, R7 ;  /* 0x0000000423077224 */ /* 0x040fe200078e0207 */
[----:B------:R-:W-:Y:S01]  /*1f30*/  IABS R4, R46 ;  /* 0x0000002e00047213 */ /* 0x000fe20000000000 */
        /* <DEDUP_REMOVED lines=17> */
[--C-:B------:R-:W-:Y:S02]  /*2050*/  @!P0 IMAD.IADD R12, R12, 0x1, -R35.reuse ;  /* 0x000000010c0c8824 */ /* 0x100fe400078e0a23 */
[--C-:B------:R-:W-:Y:S01]  /*2060*/  @!P3 IMAD.IADD R14, R14, 0x1, -R35.reuse ;  /* 0x000000010e0eb824 */ /* 0x100fe200078e0a23 */
[----:B------:R-:W-:Y:S01]  /*2070*/  ISETP.GT.U32.AND P0, PT, R35, R4, PT ;  /* 0x000000042300720c */ /* 0x000fe20003f04070 */
[--C-:B------:R-:W-:Y:S01]  /*2080*/  @!P4 IMAD.IADD R16, R16, 0x1, -R35.reuse ;  /* 0x000000011010c824 */ /* 0x100fe200078e0a23 */
[----:B------:R-:W-:Y:S01]  /*2090*/  ISETP.GT.U32.AND P3, PT, R3, R53, PT ;  /* 0x000000350300720c */ /* 0x000fe20003f64070 */
[--C-:B------:R-:W-:Y:S01]  /*20a0*/  @!P6 IMAD.IADD R8, R8, 0x1, -R35.reuse ;  /* 0x000000010808e824 */ /* 0x100fe200078e0a23 */
[----:B------:R-:W-:Y:S01]  /*20b0*/  ISETP.GT.U32.AND P4, PT, R35, R13, PT ;  /* 0x0000000d2300720c */ /* 0x000fe20003f84070 */
[--C-:B------:R-:W-:Y:S01]  /*20c0*/  @!P5 IMAD.IADD R7, R7, 0x1, -R35.reuse ;  /* 0x000000010707d824 */ /* 0x100fe200078e0a23 */
[C---:B------:R-:W-:Y:S01]  /*20d0*/  ISETP.GT.U32.AND P6, PT, R35.reuse, R38, PT ;  /* 0x000000262300720c */ /* 0x040fe20003fc4070 */
[--C-:B------:R-:W-:Y:S01]  /*20e0*/  @!P2 IMAD.IADD R6, R6, 0x1, -R35.reuse ;  /* 0x000000010606a824 */ /* 0x100fe200078e0a23 */
[----:B------:R-:W-:Y:S01]  /*20f0*/  ISETP.GT.U32.AND P5, PT, R35, R9, PT ;  /* 0x000000092300720c */ /* 0x000fe20003fa4070 */
[----:B------:R-:W-:Y:S01]  /*2100*/  @!P1 IMAD.IADD R5, R5, 0x1, -R35 ;  /* 0x0000000105059824 */ /* 0x000fe200078e0a23 */
[----:B------:R-:W-:-:S02]  /*2110*/  ISETP.GT.U32.AND P2, PT, R35, R36, PT ;  /* 0x000000242300720c */ /* 0x000fc40003f44070 */
[----:B------:R-:W-:Y:S01]  /*2120*/  ISETP.GT.U32.AND P1, PT, R35, R12, PT ;  /* 0x0000000c2300720c */ /* 0x000fe20003f24070 */
[----:B------:R-:W-:Y:S02]  /*2130*/  @!P0 IMAD.IADD R4, R4, 0x1, -R35 ;  /* 0x0000000104048824 */ /* 0x000fe400078e0a23 */
[----:B------:R-:W-:Y:S01]  /*2140*/  @!P3 IMAD.IADD R53, R53, 0x1, -R3 ;  /* 0x000000013535b824 */ /* 0x000fe200078e0a03 */
        /* <DEDUP_REMOVED lines=9> */
[----:B------:R-:W-:Y:S01]  /*21e0*/  @!P1 IMAD.IADD R12, R12, 0x1, -R35 ;  /* 0x000000010c0c9824 */ /* 0x000fe200078e0a23 */
[C---:B------:R-:W-:Y:S01]  /*21f0*/  ISETP.GT.U32.AND P1, PT, R35.reuse, R5, PT ;  /* 0x000000052300720c */ /* 0x040fe20003f24070 */
[----:B------:R-:W-:Y:S01]  /*2200*/  IMAD.SHL.U32 R34, R40, 0x10, RZ ;  /* 0x0000001028227824 */ /* 0x000fe200078e00ff */
[----:B------:R-:W-:-:S04]  /*2210*/  ISETP.GT.U32.AND P6, PT, R35, R4, PT ;  /* 0x000000042300720c */ /* 0x000fc80003fc4070 */
[----:B------:R-:W-:Y:S01]  /*2220*/  LOP3.LUT R34, R34, 0x30, R10, 0x78, !PT ;  /* 0x0000003022227812 */ /* 0x000fe200078e780a */
[--C-:B------:R-:W-:Y:S01]  /*2230*/  @!P3 IMAD.IADD R16, R16, 0x1, -R35.reuse ;  /* 0x000000011010b824 */ /* 0x100fe200078e0a23 */
[----:B-1----:R-:W5:Y:S01]  /*2240*/  LDL R10, [R1+0x324] ;  /* 0x00032400010a7983 */ /* 0x002f620000100800 */
[--C-:B------:R-:W-:Y:S02]  /*2250*/  @!P4 IMAD.IADD R8, R8, 0x1, -R35.reuse ;  /* 0x000000010808c824 */ /* 0x100fe400078e0a23 */
[----:B------:R-:W-:Y:S02]  /*2260*/  IMAD R34, R40, 0x80, R34 ;  /* 0x0000008028227824 */ /* 0x000fe400078e0222 */
[----:B------:R-:W5:Y:S01]  /*2270*/  LDL R40, [R1+0x334] ;  /* 0x0003340001287983 */ /* 0x000f620000100800 */
[--C-:B------:R-:W-:Y:S02]  /*2280*/  @!P0 IMAD.IADD R14, R14, 0x1, -R35.reuse ;  /* 0x000000010e0e8824 */ /* 0x100fe400078e0a23 */
[----:B------:R-:W-:-:S02]  /*2290*/  @!P5 IMAD.IADD R7, R7, 0x1, -R35 ;  /* 0x000000010707d824 */ /* 0x000fc400078e0a23 */
[--C-:B------:R-:W-:Y:S02]  /*22a0*/  @!P2 IMAD.IADD R6, R6, 0x1, -R35.reuse ;  /* 0x000000010606a824 */ /* 0x100fe400078e0a23 */
[--C-:B------:R-:W-:Y:S02]  /*22b0*/  @!P1 IMAD.IADD R5, R5, 0x1, -R35.reuse ;  /* 0x0000000105059824 */ /* 0x100fe400078e0a23 */
[----:B------:R-:W-:Y:S01]  /*22c0*/  @!P6 IMAD.IADD R4, R4, 0x1, -R35 ;  /* 0x000000010404e824 */ /* 0x000fe200078e0a23 */
[----:B--2---:R-:W-:Y:S02]  /*22d0*/  ISETP.GE.AND P3, PT, R41, RZ, PT ;  /* 0x000000ff2900720c */ /* 0x004fe40003f66270 */
[----:B------:R-:W2:Y:S01]  /*22e0*/  LDL R41, [R1+0x338] ;  /* 0x0003380001297983 */ /* 0x000ea20000100800 */
[----:B---3--:R-:W-:-:S03]  /*22f0*/  ISETP.GE.AND P4, PT, R49, RZ, PT ;  /* 0x000000ff3100720c */ /* 0x008fc60003f86270 */
[----:B------:R-:W3:Y:S04]  /*2300*/  LDL.LU R49, [R1+0x3e4] ;  /* 0x0003e40001317983 */ /* 0x000ee80000300800 */
[----:B------:R-:W2:Y:S01]  /*2310*/  LDL R35, [R1+0x318] ;  /* 0x0003180001237983 */ /* 0x000ea20000100800 */
[----:B------:R-:W-:Y:S02]  /*2320*/  ISETP.GT.U32.AND P0, PT, R3, R53, PT ;  /* 0x000000350300720c */ /* 0x000fe40003f04070 */
[----:B----4-:R-:W-:-:S11]  /*2330*/  ISETP.GE.AND P5, PT, R48, RZ, PT ;  /* 0x000000ff3000720c */ /* 0x010fd60003fa6270 */
[----:B------:R-:W-:Y:S02]  /*2340*/  @!P0 IMAD.IADD R53, R53, 0x1, -R3 ;  /* 0x0000000135358824 */ /* 0x000fe400078e0a03 */
[----:B------:R-:W4:Y:S01]  /*2350*/  LDL R3, [R1+0x330] ;  /* 0x0003300001037983 */ /* 0x000f220000100800 */
[----:B-----5:R-:W-:-:S03]  /*2360*/  ISETP.GE.AND P2, PT, R11, RZ, PT ;  /* 0x000000ff0b00720c */ /* 0x020fc60003f46270 */
[----:B------:R-:W5:Y:S01]  /*2370*/  LDL.LU R48, [R1+0x3e0] ;  /* 0x0003e00001307983 */ /* 0x000f620000300800 */
[----:B------:R-:W-:Y:S02]  /*2380*/  ISETP.GE.AND P1, PT, R43, RZ, PT ;  /* 0x000000ff2b00720c */ /* 0x000fe40003f26270 */
[----:B--2---:R-:W-:Y:S01]  /*2390*/  ISETP.GE.AND P0, PT, R35, RZ, PT ;  /* 0x000000ff2300720c */ /* 0x004fe20003f06270 */
[----:B------:R-:W-:Y:S02]  /*23a0*/  IMAD.MOV.U32 R35, RZ, RZ, R39 ;  /* 0x000000ffff237224 */ /* 0x000fe400078e0027 */
[----:B------:R-:W2:Y:S02]  /*23b0*/  LDL R39, [R1+0x32c] ;  /* 0x00032c0001277983 */ /* 0x000ea40000100800 */
[----:B------:R-:W-:Y:S01]  /*23c0*/  @!P3 IMAD.MOV R35, RZ, RZ, -R35 ;  /* 0x000000ffff23b224 */ /* 0x000fe200078e0a23 */
[----:B------:R-:W-:Y:S01]  /*23d0*/  ISETP.GE.AND P3, PT, R10, RZ, PT ;  /* 0x000000ff0a00720c */ /* 0x000fe20003f66270 */
[----:B------:R-:W2:Y:S04]  /*23e0*/  LDL.LU R43, [R1+0x3dc] ;  /* 0x0003dc00012b7983 */ /* 0x000ea80000300800 */
[----:B------:R-:W2:Y:S04]  /*23f0*/  LDL.LU R11, [R1+0x3d8] ;  /* 0x0003d800010b7983 */ /* 0x000ea80000300800 */
[----:B------:R-:W2:Y:S01]  /*2400*/  LDL.LU R10, [R1+0x3d4] ;  /* 0x0003d400010a7983 */ /* 0x000ea20000300800 */
[----:B------:R-:W-:Y:S01]  /*2410*/  @!P4 IMAD.MOV R33, RZ, RZ, -R33 ;  /* 0x000000ffff21c224 */ /* 0x000fe200078e0a21 */
[----:B------:R-:W-:-:S02]  /*2420*/  ISETP.GE.AND P4, PT, R42, RZ, PT ;  /* 0x000000ff2a00720c */ /* 0x000fc40003f86270 */
[----:B------:R-:W-:-:S11]  /*2430*/  @!P3 IMAD.MOV R28, RZ, RZ, -R28 ;  /* 0x000000ffff1cb224 */ /* 0x000fd600078e0a1c */
[----:B------:R-:W-:Y:S02]  /*2440*/  @!P4 IMAD.MOV R27, RZ, RZ, -R27 ;  /* 0x000000ffff1bc224 */ /* 0x000fe400078e0a1b */
[----:B------:R-:W-:Y:S02]  /*2450*/  @!P5 IMAD.MOV R32, RZ, RZ, -R32 ;  /* 0x000000ffff20d224 */ /* 0x000fe400078e0a20 */
[----:B------:R-:W-:Y:S01]  /*2460*/  @!P0 IMAD.MOV R31, RZ, RZ, -R31 ;  /* 0x000000ffff1f8224 */ /* 0x000fe200078e0a1f */
[----:B----4-:R-:W-:Y:S01]  /*2470*/  ISETP.GE.AND P0, PT, R3, RZ, PT ;  /* 0x000000ff0300720c */ /* 0x010fe20003f06270 */
[----:B------:R-:W-:Y:S01]  /*2480*/  @!P1 IMAD.MOV R30, RZ, RZ, -R30 ;  /* 0x000000ffff1e9224 */ /* 0x000fe200078e0a1e */
[----:B------:R-:W-:Y:S01]  /*2490*/  ISETP.GE.AND P1, PT, R40, RZ, PT ;  /* 0x000000ff2800720c */ /* 0x000fe20003f26270 */
[----:B------:R-:W-:Y:S01]  /*24a0*/  @!P2 IMAD.MOV R29, RZ, RZ, -R29 ;  /* 0x000000ffff1da224 */ /* 0x000fe200078e0a1d */
[----:B------:R-:W-:-:S09]  /*24b0*/  ISETP.GE.AND P2, PT, R41, RZ, PT ;  /* 0x000000ff2900720c */ /* 0x000fd20003f46270 */
[----:B------:R-:W-:Y:S01]  /*24c0*/  @!P0 IMAD.MOV R25, RZ, RZ, -R25 ;  /* 0x000000ffff198224 */ /* 0x000fe200078e0a19 */
[----:B-----5:R-:W-:Y:S01]  /*24d0*/  ISETP.GE.AND P0, PT, R48, RZ, PT ;  /* 0x000000ff3000720c */ /* 0x020fe20003f06270 */
[----:B------:R-:W-:Y:S01]  /*24e0*/  @!P1 IMAD.MOV R24, RZ, RZ, -R24 ;  /* 0x000000ffff189224 */ /* 0x000fe200078e0a18 */
[----:B---3--:R-:W-:Y:S01]  /*24f0*/  ISETP.GE.AND P1, PT, R49, RZ, PT ;  /* 0x000000ff3100720c */ /* 0x008fe20003f26270 */
[----:B------:R-:W-:Y:S01]  /*2500*/  @!P2 IMAD.MOV R23, RZ, RZ, -R23 ;  /* 0x000000ffff17a224 */ /* 0x000fe200078e0a17 */
[----:B------:R-:W-:-:S09]  /*2510*/  ISETP.GE.AND P2, PT, R50, RZ, PT ;  /* 0x000000ff3200720c */ /* 0x000fd20003f46270 */
[----:B------:R-:W-:Y:S01]  /*2520*/  @!P0 IMAD.MOV R19, RZ, RZ, -R19 ;  /* 0x000000ffff138224 */ /* 0x000fe200078e0a13 */
[----:B------:R-:W-:Y:S01]  /*2530*/  ISETP.GE.AND P0, PT, R57, RZ, PT ;  /* 0x000000ff3900720c */ /* 0x000fe20003f06270 */
[----:B------:R-:W-:Y:S01]  /*2540*/  @!P1 IMAD.MOV R18, RZ, RZ, -R18 ;  /* 0x000000ffff129224 */ /* 0x000fe200078e0a12 */
[----:B------:R-:W-:Y:S01]  /*2550*/  ISETP.GE.AND P1, PT, R58, RZ, PT ;  /* 0x000000ff3a00720c */ /* 0x000fe20003f26270 */
[----:B------:R-:W-:Y:S01]  /*2560*/  @!P2 IMAD.MOV R17, RZ, RZ, -R17 ;  /* 0x000000ffff11a224 */ /* 0x000fe200078e0a11 */
[----:B------:R-:W-:Y:S02]  /*2570*/  ISETP.GE.AND P2, PT, R59, RZ, PT ;  /* 0x000000ff3b00720c */ /* 0x000fe40003f46270 */
[----:B--2---:R-:W-:Y:S02]  /*2580*/  ISETP.GE.AND P4, PT, R11, RZ, PT ;  /* 0x000000ff0b00720c */ /* 0x004fe40003f86270 */
[----:B------:R-:W-:Y:S02]  /*2590*/  ISETP.GE.AND P3, PT, R10, RZ, PT ;  /* 0x000000ff0a00720c */ /* 0x000fe40003f66270 */
[----:B------:R-:W2:Y:S04]  /*25a0*/  LDL.LU R10, [R1+0x3d0] ;  /* 0x0003d000010a7983 */ /* 0x000ea80000300800 */
[----:B------:R-:W3:Y:S01]  /*25b0*/  LDL.LU R11, [R1+0x3cc] ;  /* 0x0003cc00010b7983 */ /* 0x000ee20000300800 */
[----:B------:R-:W-:-:S13]  /*25c0*/  ISETP.GE.AND P5, PT, R39, RZ, PT ;  /* 0x000000ff2700720c */ /* 0x000fda0003fa6270 */
[----:B------:R-:W-:Y:S01]  /*25d0*/  @!P5 IMAD.MOV R26, RZ, RZ, -R26 ;  /* 0x000000ffff1ad224 */ /* 0x000fe200078e0a1a */
[----:B------:R-:W-:Y:S02]  /*25e0*/  ISETP.GE.AND P5, PT, R43, RZ, PT ;  /* 0x000000ff2b00720c */ /* 0x000fe40003fa6270 */
[----:B------:R-:W4:Y:S01]  /*25f0*/  LDL.LU R43, [R1+0x3c8] ;  /* 0x0003c800012b7983 */ /* 0x000f220000300800 */
[----:B------:R-:W-:-:S03]  /*2600*/  @!P3 IMAD.MOV R22, RZ, RZ, -R22 ;  /* 0x000000ffff16b224 */ /* 0x000fc600078e0a16 */
[----:B------:R-:W5:Y:S01]  /*2610*/  LDL.LU R48, [R1+0x3c4] ;  /* 0x0003c40001307983 */ /* 0x000f620000300800 */
[----:B------:R-:W-:Y:S01]  /*2620*/  ISETP.GE.AND P3, PT, R51, RZ, PT ;  /* 0x000000ff3300720c */ /* 0x000fe20003f66270 */
[----:B------:R-:W-:Y:S02]  /*2630*/  @!P4 IMAD.MOV R21, RZ, RZ, -R21 ;  /* 0x000000ffff15c224 */ /* 0x000fe400078e0a15 */
[----:B------:R-:W2:Y:S01]  /*2640*/  LDL.LU R49, [R1+0x3c0] ;  /* 0x0003c00001317983 */ /* 0x000ea20000300800 */
[----:B------:R-:W-:-:S03]  /*2650*/  ISETP.GE.AND P4, PT, R55, RZ, PT ;  /* 0x000000ff3700720c */ /* 0x000fc60003f86270 */
[----:B------:R-:W2:Y:S01]  /*2660*/  LDL.LU R50, [R1+0x3bc] ;  /* 0x0003bc0001327983 */ /* 0x000ea20000300800 */
[----:B------:R-:W-:Y:S01]  /*2670*/  @!P5 IMAD.MOV R20, RZ, RZ, -R20 ;  /* 0x000000ffff14d224 */ /* 0x000fe200078e0a14 */
[----:B------:R-:W-:Y:S02]  /*2680*/  ISETP.GE.AND P5, PT, R56, RZ, PT ;  /* 0x000000ff3800720c */ /* 0x000fe40003fa6270 */
[----:B------:R-:W2:Y:S04]  /*2690*/  LDL.LU R51, [R1+0x3b8] ;  /* 0x0003b80001337983 */ /* 0x000ea80000300800 */
[----:B------:R-:W2:Y:S04]  /*26a0*/  LDL.LU R55, [R1+0x3b4] ;  /* 0x0003b40001377983 */ /* 0x000ea80000300800 */
[----:B------:R-:W2:Y:S04]  /*26b0*/  LDL.LU R56, [R1+0x3b0] ;  /* 0x0003b00001387983 */ /* 0x000ea80000300800 */
[----:B------:R-:W2:Y:S04]  /*26c0*/  LDL.LU R57, [R1+0x3ac] ;  /* 0x0003ac0001397983 */ /* 0x000ea80000300800 */
[----:B------:R-:W2:Y:S04]  /*26d0*/  LDL.LU R58, [R1+0x3a8] ;  /* 0x0003a800013a7983 */ /* 0x000ea80000300800 */
[----:B------:R-:W2:Y:S01]  /*26e0*/  LDL.LU R59, [R1+0x3a4] ;  /* 0x0003a400013b7983 */ /* 0x000ea20000300800 */
[----:B------:R-:W-:Y:S01]  /*26f0*/  @!P3 IMAD.MOV R15, RZ, RZ, -R15 ;  /* 0x000000ffff0fb224 */ /* 0x000fe200078e0a0f */
[----:B------:R-:W-:Y:S01]  /*2700*/  ISETP.GE.AND P3, PT, R60, RZ, PT ;  /* 0x000000ff3c00720c */ /* 0x000fe20003f66270 */
[----:B------:R-:W-:Y:S01]  /*2710*/  @!P4 IMAD.MOV R13, RZ, RZ, -R13 ;  /* 0x000000ffff0dc224 */ /* 0x000fe200078e0a0d */
[----:B------:R-:W2:Y:S01]  /*2720*/  LDL.LU R60, [R1+0x3a0] ;  /* 0x0003a000013c7983 */ /* 0x000ea20000300800 */
[----:B------:R-:W-:-:S03]  /*2730*/  ISETP.GE.AND P4, PT, R61, RZ, PT ;  /* 0x000000ff3d00720c */ /* 0x000fc60003f86270 */
[----:B------:R-:W2:Y:S01]  /*2740*/  LDL.LU R61, [R1+0x39c] ;  /* 0x00039c00013d7983 */ /* 0x000ea20000300800 */
[----:B------:R-:W-:Y:S01]  /*2750*/  @!P5 IMAD.MOV R38, RZ, RZ, -R38 ;  /* 0x000000ffff26d224 */ /* 0x000fe200078e0a26 */
[----:B------:R-:W-:Y:S01]  /*2760*/  ISETP.GE.AND P5, PT, R52, RZ, PT ;  /* 0x000000ff3400720c */ /* 0x000fe20003fa6270 */
        /* <DEDUP_REMOVED lines=9> */
[----:B------:R-:W-:-:S03]  /*2800*/  ISETP.GE.AND P4, PT, R47, RZ, PT ;  /* 0x000000ff2f00720c */ /* 0x000fc60003f86270 */
[----:B------:R-:W-:Y:S02]  /*2810*/  @!P5 IMAD.MOV R8, RZ, RZ, -R8 ;  /* 0x000000ffff08d224 */ /* 0x000fe400078e0a08 */
[----:B------:R-:W-:Y:S02]  /*2820*/  @!P0 IMAD.MOV R7, RZ, RZ, -R7 ;  /* 0x000000ffff078224 */ /* 0x000fe400078e0a07 */
[----:B------:R-:W-:Y:S02]  /*2830*/  @!P1 IMAD.MOV R6, RZ, RZ, -R6 ;  /* 0x000000ffff069224 */ /* 0x000fe400078e0a06 */
[----:B------:R-:W-:Y:S02]  /*2840*/  @!P2 IMAD.MOV R5, RZ, RZ, -R5 ;  /* 0x000000ffff05a224 */ /* 0x000fe400078e0a05 */
[----:B------:R-:W-:Y:S02]  /*2850*/  @!P3 IMAD.MOV R4, RZ, RZ, -R4 ;  /* 0x000000ffff04b224 */ /* 0x000fe400078e0a04 */
[----:B------:R-:W-:Y:S01]  /*2860*/  @!P4 IMAD.MOV R37, RZ, RZ, -R37 ;  /* 0x000000ffff25c224 */ /* 0x000fe200078e0a25 */
[----:B------:R-:W-:-:S13]  /*2870*/  ISETP.GE.AND P6, PT, R54, RZ, PT ;  /* 0x000000ff3600720c */ /* 0x000fda0003fc6270 */
[----:B------:R-:W-:Y:S01]  /*2880*/  @!P6 IMAD.MOV R53, RZ, RZ, -R53 ;  /* 0x000000ffff35e224 */ /* 0x000fe200078e0a35 */
[----:B------:R-:W0:Y:S01]  /*2890*/  S2R R2, SR_TID.X ;  /* 0x0000000000027919 */ /* 0x000e220000002100 */
[----:B------:R-:W1:Y:S01]  /*28a0*/  S2R R41, SR_TID.X ;  /* 0x0000000000297919 */ /* 0x000e620000002100 */
[----:B------:R-:W1:Y:S01]  /*28b0*/  S2R R40, SR_TID.X ;  /* 0x0000000000287919 */ /* 0x000e620000002100 */
[----:B0-----:R-:W-:-:S04]  /*28c0*/  SHF.R.U32.HI R2, RZ, 0x7, R2 ;  /* 0x00000007ff027819 */ /* 0x001fc80000011602 */
[----:B------:R-:W-:Y:S02]  /*28d0*/  SGXT.U32 R2, R2, 0x2 ;  /* 0x000000020202781a */ /* 0x000fe40000000000 */
[----:B---3--:R-:W-:Y:S02]  /*28e0*/  ISETP.NE.AND P5, PT, R11, RZ, PT ;  /* 0x000000ff0b00720c */ /* 0x008fe40003fa5270 */
[----:B------:R-:W-:-:S04]  /*28f0*/  LOP3.LUT R3, RZ, R11, RZ, 0x33, !PT ;  /* 0x0000000bff037212 */ /* 0x000fc800078e33ff */
[C---:B------:R-:W-:Y:S02]  /*2900*/  SEL R35, R3.reuse, R35, !P5 ;  /* 0x0000002303237207 */ /* 0x040fe40006800000 */
[C---:B------:R-:W-:Y:S02]  /*2910*/  SEL R33, R3.reuse, R33, !P5 ;  /* 0x0000002103217207 */ /* 0x040fe40006800000 */
[----:B------:R-:W-:Y:S01]  /*2920*/  SEL R32, R3, R32, !P5 ;  /* 0x0000002003207207 */ /* 0x000fe20006800000 */
[----:B------:R-:W-:Y:S01]  /*2930*/  IMAD R35, R35, UR7, RZ ;  /* 0x0000000723237c24 */ /* 0x000fe2000f8e02ff */
[----:B------:R-:W-:Y:S01]  /*2940*/  SEL R31, R3, R31, !P5 ;  /* 0x0000001f031f7207 */ /* 0x000fe20006800000 */
[----:B------:R-:W-:Y:S01]  /*2950*/  IMAD R33, R33, UR7, RZ ;  /* 0x0000000721217c24 */ /* 0x000fe2000f8e02ff */
[C---:B------:R-:W-:Y:S02]  /*2960*/  SEL R30, R3.reuse, R30, !P5 ;  /* 0x0000001e031e7207 */ /* 0x040fe40006800000 */
[----:B------:R-:W-:-:S02]  /*2970*/  SEL R29, R3, R29, !P5 ;  /* 0x0000001d031d7207 */ /* 0x000fc40006800000 */
[C---:B------:R-:W-:Y:S02]  /*2980*/  SEL R28, R3.reuse, R28, !P5 ;  /* 0x0000001c031c7207 */ /* 0x040fe40006800000 */
[C---:B------:R-:W-:Y:S02]  /*2990*/  SEL R27, R3.reuse, R27, !P5 ;  /* 0x0000001b031b7207 */ /* 0x040fe40006800000 */
[C---:B------:R-:W-:Y:S02]  /*29a0*/  SEL R26, R3.reuse, R26, !P5 ;  /* 0x0000001a031a7207 */ /* 0x040fe40006800000 */
[C---:B------:R-:W-:Y:S02]  /*29b0*/  SEL R25, R3.reuse, R25, !P5 ;  /* 0x0000001903197207 */ /* 0x040fe40006800000 */
        /* <DEDUP_REMOVED lines=21> */
[----:B--2---:R-:W-:Y:S02]  /*2b10*/  ISETP.NE.AND P0, PT, R10, RZ, PT ;  /* 0x000000ff0a00720c */ /* 0x004fe40003f05270 */
[----:B------:R-:W-:Y:S01]  /*2b20*/  SEL R3, R3, R37, !P5 ;  /* 0x0000002503037207 */ /* 0x000fe20006800000 */
[----:B------:R-:W-:Y:S01]  /*2b30*/  IMAD R32, R32, UR7, RZ ;  /* 0x0000000720207c24 */ /* 0x000fe2000f8e02ff */
[----:B------:R-:W-:Y:S01]  /*2b40*/  IADD3 R38, P5, PT, R35, UR14, RZ ;  /* 0x0000000e23267c10 */ /* 0x000fe2000ffbe0ff */
[----:B------:R-:W-:Y:S01]  /*2b50*/  IMAD R31, R31, UR7, RZ ;  /* 0x000000071f1f7c24 */ /* 0x000fe2000f8e02ff */
[----:B------:R-:W-:Y:S01]  /*2b60*/  IADD3 R37, P4, PT, R33, UR14, RZ ;  /* 0x0000000e21257c10 */ /* 0x000fe2000ff9e0ff */
[----:B------:R-:W-:Y:S02]  /*2b70*/  IMAD R30, R30, UR7, RZ ;  /* 0x000000071e1e7c24 */ /* 0x000fe4000f8e02ff */
[----:B------:R0:W-:Y:S01]  /*2b80*/  STL [R1+0x184], R38 ;  /* 0x0001842601007387 */ /* 0x0001e20000100800 */
[----:B------:R-:W-:-:S03]  /*2b90*/  IMAD R29, R29, UR7, RZ ;  /* 0x000000071d1d7c24 */ /* 0x000fc6000f8e02ff */
[----:B------:R2:W-:Y:S01]  /*2ba0*/  STL [R1+0x18c], R37 ;  /* 0x00018c2501007387 */ /* 0x0005e20000100800 */
[----:B0-----:R-:W-:Y:S02]  /*2bb0*/  IADD3 R38, P3, PT, R32, UR14, RZ ;  /* 0x0000000e20267c10 */ /* 0x001fe4000ff7e0ff */
[----:B--2---:R-:W-:-:S03]  /*2bc0*/  IADD3 R37, P2, PT, R31, UR14, RZ ;  /* 0x0000000e1f257c10 */ /* 0x004fc6000ff5e0ff */
[----:B------:R0:W-:Y:S01]  /*2bd0*/  STL [R1+0x194], R38 ;  /* 0x0001942601007387 */ /* 0x0001e20000100800 */
[----:B------:R-:W-:Y:S01]  /*2be0*/  @!P0 LOP3.LUT R53, RZ, R10, RZ, 0x33, !PT ;  /* 0x0000000aff358212 */ /* 0x000fe200078e33ff */
[----:B------:R-:W-:Y:S02]  /*2bf0*/  IMAD R28, R28, UR7, RZ ;  /* 0x000000071c1c7c24 */ /* 0x000fe4000f8e02ff */
[----:B------:R2:W-:Y:S01]  /*2c00*/  STL [R1+0x19c], R37 ;  /* 0x00019c2501007387 */ /* 0x0005e20000100800 */
[----:B------:R-:W-:Y:S01]  /*2c10*/  IMAD R10, R36, UR7, RZ ;  /* 0x00000007240a7c24 */ /* 0x000fe2000f8e02ff */
[----:B------:R-:W-:Y:S01]  /*2c20*/  SHF.R.S32.HI R36, RZ, 0x1f, R35 ;  /* 0x0000001fff247819 */ /* 0x000fe20000011423 */
[----:B------:R-:W-:Y:S01]  /*2c30*/  IMAD R27, R27, UR7, RZ ;  /* 0x000000071b1b7c24 */ /* 0x000fe2000f8e02ff */
[----:B0-----:R-:W-:Y:S02]  /*2c40*/  IADD3 R38, P1, PT, R30, UR14, RZ ;  /* 0x0000000e1e267c10 */ /* 0x001fe4000ff3e0ff */
[----:B--2---:R-:W-:-:S03]  /*2c50*/  IADD3 R37, P0, PT, R29, UR14, RZ ;  /* 0x0000000e1d257c10 */ /* 0x004fc6000ff1e0ff */
[----:B------:R0:W-:Y:S01]  /*2c60*/  STL [R1+0x1a4], R38 ;  /* 0x0001a42601007387 */ /* 0x0001e20000100800 */
[----:B------:R-:W-:-:S03]  /*2c70*/  SHF.R.S32.HI R35, RZ, 0x1f, R33 ;  /* 0x0000001fff237819 */ /* 0x000fc60000011421 */
[----:B------:R2:W-:Y:S01]  /*2c80*/  STL [R1+0x1ac], R37 ;  /* 0x0001ac2501007387 */ /* 0x0005e20000100800 */
[----:B------:R-:W-:Y:S01]  /*2c90*/  IMAD R26, R26, UR7, RZ ;  /* 0x000000071a1a7c24 */ /* 0x000fe2000f8e02ff */
[----:B------:R-:W-:Y:S02]  /*2ca0*/  IADD3.X R35, PT, PT, R35, UR15, RZ, P4, !PT ;  /* 0x0000000f23237c10 */ /* 0x000fe4000a7fe4ff */
[----:B0-----:R-:W-:Y:S02]  /*2cb0*/  IADD3 R38, P6, PT, R28, UR14, RZ ;  /* 0x0000000e1c267c10 */ /* 0x001fe4000ffde0ff */
[----:B--2---:R-:W-:Y:S02]  /*2cc0*/  IADD3.X R37, PT, PT, R36, UR15, RZ, P5, !PT ;  /* 0x0000000f24257c10 */ /* 0x004fe4000affe4ff */
[----:B------:R-:W-:Y:S01]  /*2cd0*/  IADD3 R36, P5, PT, R27, UR14, RZ ;  /* 0x0000000e1b247c10 */ /* 0x000fe2000ffbe0ff */
[----:B------:R-:W-:Y:S01]  /*2ce0*/  IMAD R25, R25, UR7, RZ ;  /* 0x0000000719197c24 */ /* 0x000fe2000f8e02ff */
[----:B------:R-:W-:Y:S01]  /*2cf0*/  SHF.R.S32.HI R33, RZ, 0x1f, R32 ;  /* 0x0000001fff217819 */ /* 0x000fe20000011420 */
[----:B------:R-:W-:Y:S01]  /*2d00*/  STL [R1+0x1b4], R38 ;  /* 0x0001b42601007387 */ /* 0x000fe20000100800 */
[----:B------:R-:W-:-:S03]  /*2d10*/  SHF.R.S32.HI R32, RZ, 0x1f, R31 ;  /* 0x0000001fff207819 */ /* 0x000fc6000001141f */
[----:B------:R-:W-:Y:S04]  /*2d20*/  STL [R1+0x180], R37 ;  /* 0x0001802501007387 */ /* 0x000fe80000100800 */
[----:B------:R0:W-:Y:S01]  /*2d30*/  STL [R1+0x1bc], R36 ;  /* 0x0001bc2401007387 */ /* 0x0001e20000100800 */
[----:B------:R-:W-:-:S03]  /*2d40*/  IMAD R24, R24, UR7, RZ ;  /* 0x0000000718187c24 */ /* 0x000fc6000f8e02ff */
[----:B------:R2:W-:Y:S01]  /*2d50*/  STL [R1+0x188], R35 ;  /* 0x0001882301007387 */ /* 0x0005e20000100800 */
        /* <DEDUP_REMOVED lines=70> */
[----:B------:R-:W-:-:S03]  /*31c0*/  IADD3.X R20, PT, PT, R20, UR15, RZ, P4, !PT ;  /* 0x0000000f14147c10 */ /* 0x000fc6000a7fe4ff */
[----:B------:R2:W-:Y:S01]  /*31d0*/  STL [R1+0x1e8], R22 ;  /* 0x0001e81601007387 */ /* 0x0005e20000100800 */
[----:B------:R-:W-:Y:S01]  /*31e0*/  IMAD R12, R12, UR7, RZ ;  /* 0x000000070c0c7c24 */ /* 0x000fe2000f8e02ff */
[----:B0-----:R-:W-:Y:S02]  /*31f0*/  IADD3 R23, P6, PT, R11, UR14, RZ ;  /* 0x0000000e0b177c10 */ /* 0x001fe4000ffde0ff */
[----:B--2---:R-:W-:Y:S02]  /*3200*/  IADD3.X R22, PT, PT, R21, UR15, RZ, P5, !PT ;  /* 0x0000000f15167c10 */ /* 0x004fe4000affe4ff */
[----:B------:R-:W-:Y:S01]  /*3210*/  IADD3 R21, P5, PT, R9, UR14, RZ ;  /* 0x0000000e09157c10 */ /* 0x000fe2000ffbe0ff */
[----:B------:R-:W-:Y:S01]  /*3220*/  STL [R1+0x224], R23 ;  /* 0x0002241701007387 */ /* 0x000fe20000100800 */
[----:B------:R-:W-:Y:S02]  /*3230*/  SHF.R.S32.HI R19, RZ, 0x1f, R18 ;  /* 0x0000001fff137819 */ /* 0x000fe40000011412 */
[----:B------:R-:W-:Y:S01]  /*3240*/  SHF.R.S32.HI R18, RZ, 0x1f, R17 ;  /* 0x0000001fff127819 */ /* 0x000fe20000011411 */
        /* <DEDUP_REMOVED lines=11> */
[----:B------:R-:W-:Y:S01]  /*3300*/  SHF.R.S32.HI R15, RZ, 0x1f, R13 ;  /* 0x0000001fff0f7819 */ /* 0x000fe2000001140d */
[----:B------:R-:W-:Y:S01]  /*3310*/  IMAD R8, R8, UR7, RZ ;  /* 0x0000000708087c24 */ /* 0x000fe2000f8e02ff */
[----:B------:R-:W-:Y:S01]  /*3320*/  SHF.R.S32.HI R13, RZ, 0x1f, R11 ;  /* 0x0000001fff0d7819 */ /* 0x000fe2000001140b */
[----:B------:R-:W-:Y:S01]  /*3330*/  STL [R1+0x200], R20 ;  /* 0x0002001401007387 */ /* 0x000fe20000100800 */
[----:B------:R-:W-:-:S02]  /*3340*/  SHF.R.S32.HI R11, RZ, 0x1f, R9 ;  /* 0x0000001fff0b7819 */ /* 0x000fc40000011409 */
[----:B------:R-:W-:Y:S01]  /*3350*/  SHF.R.S32.HI R9, RZ, 0x1f, R10 ;  /* 0x0000001fff097819 */ /* 0x000fe2000001140a */
[----:B------:R0:W-:Y:S01]  /*3360*/  STL [R1+0xf4], R19 ;  /* 0x0000f41301007387 */ /* 0x0001e20000100800 */
[----:B------:R-:W-:-:S03]  /*3370*/  SHF.R.S32.HI R10, RZ, 0x1f, R12 ;  /* 0x0000001fff0a7819 */ /* 0x000fc6000001140c */
[----:B------:R2:W-:Y:S01]  /*3380*/  STL [R1+0x208], R18 ;  /* 0x0002081201007387 */ /* 0x0005e20000100800 */
[----:B------:R-:W-:Y:S01]  /*3390*/  SHF.R.S32.HI R12, RZ, 0x1f, R14 ;  /* 0x0000001fff0c7819 */ /* 0x000fe2000001140e */
[----:B------:R-:W-:Y:S01]  /*33a0*/  IMAD R7, R7, UR7, RZ ;  /* 0x0000000707077c24 */ /* 0x000fe2000f8e02ff */
[----:B------:R-:W-:Y:S02]  /*33b0*/  IADD3.X R15, PT, PT, R15, UR15, RZ, P0, !PT ;  /* 0x0000000f0f0f7c10 */ /* 0x000fe400087fe4ff */
[----:B0-----:R-:W-:Y:S02]  /*33c0*/  IADD3 R19, P2, PT, R14, UR14, RZ ;  /* 0x0000000e0e137c10 */ /* 0x001fe4000ff5e0ff */
[----:B------:R-:W-:Y:S02]  /*33d0*/  SHF.R.S32.HI R14, RZ, 0x1f, R16 ;  /* 0x0000001fff0e7819 */ /* 0x000fe40000011410 */
[----:B--2---:R-:W-:Y:S02]  /*33e0*/  IADD3.X R18, PT, PT, R17, UR15, RZ, P1, !PT ;  /* 0x0000000f11127c10 */ /* 0x004fe40008ffe4ff */
[----:B------:R-:W-:Y:S01]  /*33f0*/  IADD3 R17, P1, PT, R16, UR14, RZ ;  /* 0x0000000e10117c10 */ /* 0x000fe2000ff3e0ff */
[----:B------:R-:W-:Y:S01]  /*3400*/  STL [R1+0xf8], R19 ;  /* 0x0000f81301007387 */ /* 0x000fe20000100800 */
[----:B------:R-:W-:Y:S01]  /*3410*/  IADD3 R16, P0, PT, R8, UR14, RZ ;  /* 0x0000000e08107c10 */ /* 0x000fe2000ff1e0ff */
[----:B------:R-:W-:Y:S01]  /*3420*/  IMAD R6, R6, UR7, RZ ;  /* 0x0000000706067c24 */ /* 0x000fe2000f8e02ff */
[----:B------:R-:W-:Y:S01]  /*3430*/  IADD3.X R13, PT, PT, R13, UR15, RZ, P6, !PT ;  /* 0x0000000f0d0d7c10 */ /* 0x000fe2000b7fe4ff */
[----:B------:R-:W-:Y:S01]  /*3440*/  STL [R1+0x210], R18 ;  /* 0x0002101201007387 */ /* 0x000fe20000100800 */
[----:B------:R-:W-:-:S03]  /*3450*/  IADD3.X R11, PT, PT, R11, UR15, RZ, P5, !PT ;  /* 0x0000000f0b0b7c10 */ /* 0x000fc6000affe4ff */
[----:B------:R-:W-:Y:S01]  /*3460*/  STL [R1+0xfc], R17 ;  /* 0x0000fc1101007387 */ /* 0x000fe20000100800 */
[----:B------:R-:W-:-:S03]  /*3470*/  IMAD R5, R5, UR7, RZ ;  /* 0x0000000705057c24 */ /* 0x000fc6000f8e02ff */
[----:B------:R0:W-:Y:S01]  /*3480*/  STL [R1+0x218], R15 ;  /* 0x0002180f01007387 */ /* 0x0001e20000100800 */
[----:B------:R-:W-:-:S03]  /*3490*/  IADD3.X R9, PT, PT, R9, UR15, RZ, P4, !PT ;  /* 0x0000000f09097c10 */ /* 0x000fc6000a7fe4ff */
[----:B------:R-:W-:Y:S01]  /*34a0*/  STL [R1+0x100], R16 ;  /* 0x0001001001007387 */ /* 0x000fe20000100800 */
[----:B------:R-:W-:-:S03]  /*34b0*/  IMAD R4, R4, UR7, RZ ;  /* 0x0000000704047c24 */ /* 0x000fc6000f8e02ff */
[----:B------:R2:W-:Y:S01]  /*34c0*/  STL [R1+0x220], R13 ;  /* 0x0002200d01007387 */ /* 0x0005e20000100800 */
[----:B0-----:R-:W-:Y:S01]  /*34d0*/  IADD3 R15, P6, PT, R7, UR14, RZ ;  /* 0x0000000e070f7c10 */ /* 0x001fe2000ffde0ff */
[----:B------:R-:W-:Y:S01]  /*34e0*/  IMAD R3, R3, UR7, RZ ;  /* 0x0000000703037c24 */ /* 0x000fe2000f8e02ff */
[----:B------:R-:W-:Y:S01]  /*34f0*/  IADD3.X R10, PT, PT, R10, UR15, RZ, P3, !PT ;  /* 0x0000000f0a0a7c10 */ /* 0x000fe20009ffe4ff */
[----:B------:R-:W0:Y:S01]  /*3500*/  S2R R38, SR_TID.X ;  /* 0x0000000000267919 */ /* 0x000e220000002100 */
[----:B--2---:R-:W-:Y:S01]  /*3510*/  IADD3 R13, P5, PT, R6, UR14, RZ ;  /* 0x0000000e060d7c10 */ /* 0x004fe2000ffbe0ff */
[----:B------:R-:W-:Y:S01]  /*3520*/  STL [R1+0x104], R15 ;  /* 0x0001040f01007387 */ /* 0x000fe20000100800 */
[----:B------:R-:W-:Y:S01]  /*3530*/  SHF.R.S32.HI R8, RZ, 0x1f, R8 ;  /* 0x0000001fff087819 */ /* 0x000fe20000011408 */
[----:B------:R-:W2:Y:S02]  /*3540*/  LDCU UR7, c[0x0][0x3ac] ;  /* 0x00007580ff0777ac */ /* 0x000ea40008000800 */
[----:B------:R3:W-:Y:S04]  /*3550*/  STL [R1+0x228], R11 ;  /* 0x0002280b01007387 */ /* 0x0007e80000100800 */
[----:B------:R-:W-:Y:S04]  /*3560*/  STL [R1+0x108], R13 ;  /* 0x0001080d01007387 */ /* 0x000fe80000100800 */
[----:B------:R1:W-:Y:S01]  /*3570*/  STL [R1+0x230], R9 ;  /* 0x0002300901007387 */ /* 0x0003e20000100800 */
[----:B---3--:R-:W-:-:S02]  /*3580*/  IADD3 R11, P4, PT, R5, UR14, RZ ;  /* 0x0000000e050b7c10 */ /* 0x008fc4000ff9e0ff */
[----:B------:R-:W-:-:S03]  /*3590*/  SHF.R.S32.HI R7, RZ, 0x1f, R7 ;  /* 0x0000001fff077819 */ /* 0x000fc60000011407 */
[----:B------:R3:W-:Y:S01]  /*35a0*/  STL [R1+0x10c], R11 ;  /* 0x00010c0b01007387 */ /* 0x0007e20000100800 */
[----:B-1----:R-:W-:-:S03]  /*35b0*/  IADD3 R9, P3, PT, R4, UR14, RZ ;  /* 0x0000000e04097c10 */ /* 0x002fc6000ff7e0ff */
[----:B------:R1:W-:Y:S01]  /*35c0*/  STL [R1+0x234], R10 ;  /* 0x0002340a01007387 */ /* 0x0003e20000100800 */
[----:B------:R-:W-:Y:S02]  /*35d0*/  SHF.R.S32.HI R6, RZ, 0x1f, R6 ;  /* 0x0000001fff067819 */ /* 0x000fe40000011406 */
[----:B------:R-:W-:Y:S01]  /*35e0*/  SHF.R.S32.HI R5, RZ, 0x1f, R5 ;  /* 0x0000001fff057819 */ /* 0x000fe20000011405 */
[----:B------:R0:W-:Y:S01]  /*35f0*/  STL [R1+0x110], R9 ;  /* 0x0001100901007387 */ /* 0x0001e20000100800 */
[----:B---3--:R-:W-:Y:S02]  /*3600*/  IADD3.X R11, PT, PT, R12, UR15, RZ, P2, !PT ;  /* 0x0000000f0c0b7c10 */ /* 0x008fe400097fe4ff */
[----:B------:R-:W-:Y:S02]  /*3610*/  SHF.R.S32.HI R4, RZ, 0x1f, R4 ;  /* 0x0000001fff047819 */ /* 0x000fe40000011404 */
[----:B-1----:R-:W-:Y:S02]  /*3620*/  IADD3 R10, P2, PT, R3, UR14, RZ ;  /* 0x0000000e030a7c10 */ /* 0x002fe4000ff5e0ff */
[----:B------:R-:W-:-:S02]  /*3630*/  IADD3.X R8, PT, PT, R8, UR15, RZ, P0, !PT ;  /* 0x0000000f08087c10 */ /* 0x000fc400087fe4ff */
[----:B0-----:R-:W-:Y:S01]  /*3640*/  IADD3.X R9, PT, PT, R14, UR15, RZ, P1, !PT ;  /* 0x0000000f0e097c10 */ /* 0x001fe20008ffe4ff */
[----:B------:R-:W-:Y:S01]  /*3650*/  STL [R1+0x238], R11 ;  /* 0x0002380b01007387 */ /* 0x000fe20000100800 */
[----:B------:R-:W-:Y:S02]  /*3660*/  SHF.R.S32.HI R3, RZ, 0x1f, R3 ;  /* 0x0000001fff037819 */ /* 0x000fe40000011403 */
[----:B------:R-:W-:Y:S01]  /*3670*/  IADD3.X R7, PT, PT, R7, UR15, RZ, P6, !PT ;  /* 0x0000000f07077c10 */ /* 0x000fe2000b7fe4ff */
[----:B------:R-:W-:Y:S01]  /*3680*/  STL [R1+0x114], R10 ;  /* 0x0001140a01007387 */ /* 0x000fe20000100800 */
[----:B------:R-:W-:Y:S02]  /*3690*/  IADD3.X R6, PT, PT, R6, UR15, RZ, P5, !PT ;  /* 0x0000000f06067c10 */ /* 0x000fe4000affe4ff */
[----:B------:R-:W-:Y:S01]  /*36a0*/  IADD3.X R5, PT, PT, R5, UR15, RZ, P4, !PT ;  /* 0x0000000f05057c10 */ /* 0x000fe2000a7fe4ff */
[----:B------:R-:W-:Y:S01]  /*36b0*/  STL [R1+0x23c], R9 ;  /* 0x00023c0901007387 */ /* 0x000fe20000100800 */
[----:B------:R-:W-:-:S02]  /*36c0*/  IADD3.X R4, PT, PT, R4, UR15, RZ, P3, !PT ;  /* 0x0000000f04047c10 */ /* 0x000fc40009ffe4ff */
[----:B------:R-:W-:Y:S01]  /*36d0*/  IADD3.X R3, PT, PT, R3, UR15, RZ, P2, !PT ;  /* 0x0000000f03037c10 */ /* 0x000fe200097fe4ff */
[----:B------:R-:W-:Y:S04]  /*36e0*/  STL [R1+0x240], R8 ;  /* 0x0002400801007387 */ /* 0x000fe80000100800 */
[----:B------:R-:W-:Y:S04]  /*36f0*/  STL [R1+0x244], R7 ;  /* 0x0002440701007387 */ /* 0x000fe80000100800 */
[----:B------:R-:W-:Y:S04]  /*3700*/  STL [R1+0x248], R6 ;  /* 0x0002480601007387 */ /* 0x000fe80000100800 */
[----:B------:R-:W-:Y:S04]  /*3710*/  STL [R1+0x24c], R5 ;  /* 0x00024c0501007387 */ /* 0x000fe80000100800 */
[----:B------:R-:W-:Y:S04]  /*3720*/  STL [R1+0x250], R4 ;  /* 0x0002500401007387 */ /* 0x000fe80000100800 */
[----:B------:R0:W-:Y:S02]  /*3730*/  STL [R1+0x254], R3 ;  /* 0x0002540301007387 */ /* 0x0001e40000100800 */
[----:B0-----:R-:W0:Y:S01]  /*3740*/  LDC R3, c[0x0][0x3a8] ;  /* 0x0000ea00ff037b82 */ /* 0x001e220000000800 */
[----:B------:R-:W-:Y:S01]  /*3750*/  IMAD.SHL.U32 R5, R41, 0x20, RZ ;  /* 0x0000002029057824 */ /* 0x000fe200078e00ff */
[----:B------:R-:W-:-:S04]  /*3760*/  SHF.R.U32.HI R4, RZ, 0x2, R41 ;  /* 0x00000002ff047819 */ /* 0x000fc80000011629 */
[----:B------:R-:W-:Y:S01]  /*3770*/  LOP3.LUT R5, R5, 0xc00, RZ, 0xc0, !PT ;  /* 0x00000c0005057812 */ /* 0x000fe200078ec0ff */
[----:B------:R-:W-:Y:S01]  /*3780*/  STL [R1+0x398], R4 ;  /* 0x0003980401007387 */ /* 0x000fe20000100800 */
[----:B------:R-:W-:-:S03]  /*3790*/  SHF.R.U32.HI R37, RZ, 0x7, R38 ;  /* 0x00000007ff257819 */ /* 0x000fc60000011626 */
[----:B------:R-:W-:Y:S01]  /*37a0*/  STL [R1+0x38c], R5 ;  /* 0x00038c0501007387 */ /* 0x000fe20000100800 */
[----:B------:R-:W-:Y:S01]  /*37b0*/  SGXT.U32 R37, R37, 0x2 ;  /* 0x000000022525781a */ /* 0x000fe20000000000 */
[-C--:B0-----:R-:W-:Y:S02]  /*37c0*/  IMAD R7, R2, R3.reuse, RZ ;  /* 0x0000000302077224 */ /* 0x081fe400078e02ff */
[-C--:B----4-:R-:W-:Y:S02]  /*37d0*/  IMAD R2, R43, R3.reuse, RZ ;  /* 0x000000032b027224 */ /* 0x090fe400078e02ff */
[----:B-----5:R-:W-:-:S03]  /*37e0*/  IMAD R6, R48, R3, RZ ;  /* 0x0000000330067224 */ /* 0x020fc600078e02ff */
[----:B------:R0:W-:Y:S01]  /*37f0*/  STL [R1+0x300], R2 ;  /* 0x0003000201007387 */ /* 0x0001e20000100800 */
[-C--:B------:R-:W-:Y:S01]  /*3800*/  IMAD R7, R50, R3.reuse, RZ ;  /* 0x0000000332077224 */ /* 0x080fe200078e02ff */
[----:B------:R-:W-:Y:S02]  /*3810*/  LOP3.LUT R37, R37, 0x4c, RZ, 0xfc, !PT ;  /* 0x0000004c25257812 */ /* 0x000fe400078efcff */
[----:B------:R1:W-:Y:S01]  /*3820*/  STL [R1+0x2fc], R6 ;  /* 0x0002fc0601007387 */ /* 0x0003e20000100800 */
[----:B0-----:R-:W-:Y:S01]  /*3830*/  IMAD R2, R49, R3, RZ ;  /* 0x0000000331027224 */ /* 0x001fe200078e02ff */
[----:B------:R-:W-:-:S04]  /*3840*/  LOP3.LUT R40, R40, 0x180, RZ, 0xc0, !PT ;  /* 0x0000018028287812 */ /* 0x000fc800078ec0ff */
[----:B------:R-:W-:Y:S04]  /*3850*/  STL [R1+0x2f8], R2 ;  /* 0x0002f80201007387 */ /* 0x000fe80000100800 */
[----:B------:R0:W-:Y:S01]  /*3860*/  STL [R1+0x2f4], R7 ;  /* 0x0002f40701007387 */ /* 0x0001e20000100800 */
[----:B------:R-:W-:Y:S01]  /*3870*/  SHF.R.U32.HI R4, RZ, 0x4, R40 ;  /* 0x00000004ff047819 */ /* 0x000fe20000011628 */
[-C--:B-1----:R-:W-:Y:S01]  /*3880*/  IMAD R6, R51, R3.reuse, RZ ;  /* 0x0000000333067224 */ /* 0x082fe200078e02ff */
[----:B------:R-:W-:Y:S01]  /*3890*/  SHF.R.U32.HI R40, RZ, 0x7, R38 ;  /* 0x00000007ff287819 */ /* 0x000fe20000011626 */
[-C--:B0-----:R-:W-:Y:S02]  /*38a0*/  IMAD R7, R56, R3.reuse, RZ ;  /* 0x0000000338077224 */ /* 0x081fe400078e02ff */
[----:B------:R-:W-:-:S02]  /*38b0*/  IMAD R7, R59, R3, RZ ;  /* 0x000000033b077224 */ /* 0x000fc400078e02ff */
[-C--:B------:R-:W-:Y:S01]  /*38c0*/  IMAD R7, R37, R3.reuse, RZ ;  /* 0x0000000325077224 */ /* 0x080fe200078e02ff */
[--C-:B------:R-:W-:Y:S01]  /*38d0*/  SHF.R.U32.HI R37, RZ, 0x7, R38.reuse ;  /* 0x00000007ff257819 */ /* 0x100fe20000011626 */
[----:B------:R-:W-:Y:S01]  /*38e0*/  IMAD R2, R55, R3, RZ ;  /* 0x0000000337027224 */ /* 0x000fe200078e02ff */
[----:B------:R-:W-:Y:S02]  /*38f0*/  SHF.R.U32.HI R39, RZ, 0x7, R38 ;  /* 0x00000007ff277819 */ /* 0x000fe40000011626 */
[----:B------:R-:W-:Y:S01]  /*3900*/  SGXT.U32 R37, R37, 0x2 ;  /* 0x000000022525781a */ /* 0x000fe20000000000 */
[----:B------:R0:W-:Y:S01]  /*3910*/  STL [R1+0x2f0], R6 ;  /* 0x0002f00601007387 */ /* 0x0001e20000100800 */
[----:B------:R-:W-:Y:S02]  /*3920*/  SGXT.U32 R40, R40, 0x2 ;  /* 0x000000022828781a */ /* 0x000fe40000000000 */
[----:B------:R-:W-:Y:S01]  /*3930*/  SGXT.U32 R39, R39, 0x2 ;  /* 0x000000022727781a */ /* 0x000fe20000000000 */
[----:B------:R1:W-:Y:S01]  /*3940*/  STL [R1+0x2ec], R2 ;  /* 0x0002ec0201007387 */ /* 0x0003e20000100800 */
[----:B------:R-:W-:-:S02]  /*3950*/  LOP3.LUT R37, R37, 0x40, RZ, 0xfc, !PT ;  /* 0x0000004025257812 */ /* 0x000fc400078efcff */
[----:B------:R-:W-:Y:S01]  /*3960*/  LOP3.LUT R39, R39, 0x48, RZ, 0xfc, !PT ;  /* 0x0000004827277812 */ /* 0x000fe200078efcff */
[-C--:B0-----:R-:W-:Y:S01]  /*3970*/  IMAD R6, R57, R3.reuse, RZ ;  /* 0x0000000339067224 */ /* 0x081fe200078e02ff */
[----:B------:R-:W-:Y:S01]  /*3980*/  LOP3.LUT R40, R40, 0x44, RZ, 0xfc, !PT ;  /* 0x0000004428287812 */ /* 0x000fe200078efcff */
[----:B-1----:R-:W-:-:S03]  /*3990*/  IMAD R2, R58, R3, RZ ;  /* 0x000000033a027224 */ /* 0x002fc600078e02ff */
[----:B------:R0:W-:Y:S01]  /*39a0*/  STL [R1+0x2e8], R6 ;  /* 0x0002e80601007387 */ /* 0x0001e20000100800 */
[-C--:B------:R-:W-:Y:S01]  /*39b0*/  IMAD R7, R37, R3.reuse, RZ ;  /* 0x0000000325077224 */ /* 0x080fe200078e02ff */
[--C-:B------:R-:W-:Y:S02]  /*39c0*/  SHF.R.U32.HI R37, RZ, 0x7, R38.reuse ;  /* 0x00000007ff257819 */ /* 0x100fe40000011626 */
[----:B------:R1:W-:Y:S02]  /*39d0*/  STL [R1+0x2e4], R2 ;  /* 0x0002e40201007387 */ /* 0x0003e40000100800 */
[----:B------:R-:W-:Y:S01]  /*39e0*/  SGXT.U32 R37, R37, 0x2 ;  /* 0x000000022525781a */ /* 0x000fe20000000000 */
[-C--:B0-----:R-:W-:Y:S02]  /*39f0*/  IMAD R6, R60, R3.reuse, RZ ;  /* 0x000000033c067224 */ /* 0x081fe400078e02ff */
[-C--:B------:R-:W-:Y:S02]  /*3a00*/  IMAD R6, R39, R3.reuse, RZ ;  /* 0x0000000327067224 */ /* 0x080fe400078e02ff */
[-C--:B-1----:R-:W-:Y:S01]  /*3a10*/  IMAD R2, R61, R3.reuse, RZ ;  /* 0x000000033d027224 */ /* 0x082fe200078e02ff */
[--C-:B------:R-:W-:Y:S01]  /*3a20*/  SHF.R.U32.HI R39, RZ, 0x7, R38.reuse ;  /* 0x00000007ff277819 */ /* 0x100fe20000011626 */
[----:B------:R-:W-:Y:S01]  /*3a30*/  IMAD R2, R40, R3, RZ ;  /* 0x0000000328027224 */ /* 0x000fe200078e02ff */
[----:B------:R-:W-:-:S02]  /*3a40*/  SHF.R.U32.HI R40, RZ, 0x7, R38 ;  /* 0x00000007ff287819 */ /* 0x000fc40000011626 */
[----:B------:R-:W-:Y:S02]  /*3a50*/  SGXT.U32 R39, R39, 0x2 ;  /* 0x000000022727781a */ /* 0x000fe40000000000 */
[----:B------:R-:W-:Y:S02]  /*3a60*/  SGXT.U32 R40, R40, 0x2 ;  /* 0x000000022828781a */ /* 0x000fe40000000000 */
[----:B------:R-:W-:Y:S02]  /*3a70*/  LOP3.LUT R37, R37, 0x34, RZ, 0xfc, !PT ;  /* 0x0000003425257812 */ /* 0x000fe400078efcff */
[----:B------:R-:W-:Y:S02]  /*3a80*/  LOP3.LUT R39, R39, 0x3c, RZ, 0xfc, !PT ;  /* 0x0000003c27277812 */ /* 0x000fe400078efcff */
[----:B------:R-:W-:Y:S01]  /*3a90*/  LOP3.LUT R40, R40, 0x38, RZ, 0xfc, !PT ;  /* 0x0000003828287812 */ /* 0x000fe200078efcff */
[-C--:B------:R-:W-:Y:S01]  /*3aa0*/  IMAD R7, R37, R3.reuse, RZ ;  /* 0x0000000325077224 */ /* 0x080fe200078e02ff */
[--C-:B------:R-:W-:Y:S01]  /*3ab0*/  SHF.R.U32.HI R37, RZ, 0x7, R38.reuse ;  /* 0x00000007ff257819 */ /* 0x100fe20000011626 */
[-C--:B------:R-:W-:Y:S01]  /*3ac0*/  IMAD R6, R39, R3.reuse, RZ ;  /* 0x0000000327067224 */ /* 0x080fe200078e02ff */
[--C-:B------:R-:W-:Y:S01]  /*3ad0*/  SHF.R.U32.HI R39, RZ, 0x7, R38.reuse ;  /* 0x00000007ff277819 */ /* 0x100fe20000011626 */
[----:B------:R-:W-:Y:S01]  /*3ae0*/  IMAD R2, R40, R3, RZ ;  /* 0x0000000328027224 */ /* 0x000fe200078e02ff */
[----:B------:R-:W-:-:S02]  /*3af0*/  SHF.R.U32.HI R40, RZ, 0x7, R38 ;  /* 0x00000007ff287819 */ /* 0x000fc40000011626 */
[----:B------:R-:W-:Y:S02]  /*3b00*/  SGXT.U32 R37, R37, 0x2 ;  /* 0x000000022525781a */ /* 0x000fe40000000000 */
[----:B------:R-:W-:Y:S02]  /*3b10*/  SGXT.U32 R40, R40, 0x2 ;  /* 0x000000022828781a */ /* 0x000fe40000000000 */
[----:B------:R-:W-:Y:S02]  /*3b20*/  SGXT.U32 R39, R39, 0x2 ;  /* 0x000000022727781a */ /* 0x000fe40000000000 */
[----:B------:R-:W-:Y:S02]  /*3b30*/  LOP3.LUT R37, R37, 0x28, RZ, 0xfc, !PT ;  /* 0x0000002825257812 */ /* 0x000fe400078efcff */
[----:B------:R-:W-:Y:S02]  /*3b40*/  LOP3.LUT R39, R39, 0x30, RZ, 0xfc, !PT ;  /* 0x0000003027277812 */ /* 0x000fe400078efcff */
[----:B------:R-:W-:Y:S01]  /*3b50*/  LOP3.LUT R40, R40, 0x2c, RZ, 0xfc, !PT ;  /* 0x0000002c28287812 */ /* 0x000fe200078efcff */
[----:B------:R-:W-:-:S02]  /*3b60*/  IMAD R7, R37, R3, RZ ;  /* 0x0000000325077224 */ /* 0x000fc400078e02ff */
[----:B------:R-:W0:Y:S01]  /*3b70*/  S2R R37, SR_TID.X ;  /* 0x0000000000257919 */ /* 0x000e220000002100 */
[-C--:B------:R-:W-:Y:S01]  /*3b80*/  IMAD R6, R39, R3.reuse, RZ ;  /* 0x0000000327067224 */ /* 0x080fe200078e02ff */
[--C-:B------:R-:W-:Y:S01]  /*3b90*/  SHF.R.U32.HI R39, RZ, 0x7, R38.reuse ;  /* 0x00000007ff277819 */ /* 0x100fe20000011626 */
[----:B------:R-:W-:Y:S01]  /*3ba0*/  IMAD R2, R40, R3, RZ ;  /* 0x0000000328027224 */ /* 0x000fe200078e02ff */
[----:B------:R-:W-:Y:S02]  /*3bb0*/  SHF.R.U32.HI R40, RZ, 0x7, R38 ;  /* 0x00000007ff287819 */ /* 0x000fe40000011626 */
[----:B------:R-:W-:Y:S02]  /*3bc0*/  SGXT.U32 R39, R39, 0x2 ;  /* 0x000000022727781a */ /* 0x000fe40000000000 */
[----:B------:R-:W-:Y:S02]  /*3bd0*/  SGXT.U32 R40, R40, 0x2 ;  /* 0x000000022828781a */ /* 0x000fe40000000000 */
[----:B------:R-:W-:-:S02]  /*3be0*/  LOP3.LUT R39, R39, 0x24, RZ, 0xfc, !PT ;  /* 0x0000002427277812 */ /* 0x000fc400078efcff */
[----:B------:R-:W-:-:S03]  /*3bf0*/  LOP3.LUT R40, R40, 0x20, RZ, 0xfc, !PT ;  /* 0x0000002028287812 */ /* 0x000fc600078efcff */
[-C--:B------:R-:W-:Y:S01]  /*3c00*/  IMAD R6, R39, R3.reuse, RZ ;  /* 0x0000000327067224 */ /* 0x080fe200078e02ff */
[--C-:B------:R-:W-:Y:S01]  /*3c10*/  SHF.R.U32.HI R39, RZ, 0x7, R38.reuse ;  /* 0x00000007ff277819 */ /* 0x100fe20000011626 */
[----:B------:R-:W-:Y:S01]  /*3c20*/  IMAD R2, R40, R3, RZ ;  /* 0x0000000328027224 */ /* 0x000fe200078e02ff */
[--C-:B------:R-:W-:Y:S02]  /*3c30*/  SHF.R.U32.HI R40, RZ, 0x7, R38.reuse ;  /* 0x00000007ff287819 */ /* 0x100fe40000011626 */
[----:B------:R-:W-:Y:S02]  /*3c40*/  SHF.R.U32.HI R38, RZ, 0x7, R38 ;  /* 0x00000007ff267819 */ /* 0x000fe40000011626 */
[----:B------:R-:W-:Y:S02]  /*3c50*/  SGXT.U32 R40, R40, 0x2 ;  /* 0x000000022828781a */ /* 0x000fe40000000000 */
[----:B------:R-:W-:Y:S02]  /*3c60*/  SGXT.U32 R39, R39, 0x2 ;  /* 0x000000022727781a */ /* 0x000fe40000000000 */
[----:B------:R-:W-:-:S02]  /*3c70*/  SGXT.U32 R38, R38, 0x2 ;  /* 0x000000022626781a */ /* 0x000fc40000000000 */
[----:B------:R-:W-:Y:S02]  /*3c80*/  LOP3.LUT R39, R39, 0x18, RZ, 0xfc, !PT ;  /* 0x0000001827277812 */ /* 0x000fe400078efcff */
[----:B------:R-:W-:Y:S02]  /*3c90*/  LOP3.LUT R38, R38, 0x1c, RZ, 0xfc, !PT ;  /* 0x0000001c26267812 */ /* 0x000fe400078efcff */
[----:B------:R-:W-:Y:S01]  /*3ca0*/  LOP3.LUT R40, R40, 0x14, RZ, 0xfc, !PT ;  /* 0x0000001428287812 */ /* 0x000fe200078efcff */
[-C--:B------:R-:W-:Y:S01]  /*3cb0*/  IMAD R6, R39, R3.reuse, RZ ;  /* 0x0000000327067224 */ /* 0x080fe200078e02ff */
[--C-:B0-----:R-:W-:Y:S01]  /*3cc0*/  SHF.R.U32.HI R39, RZ, 0x7, R37.reuse ;  /* 0x00000007ff277819 */ /* 0x101fe20000011625 */
[-C--:B------:R-:W-:Y:S01]  /*3cd0*/  IMAD R7, R38, R3.reuse, RZ ;  /* 0x0000000326077224 */ /* 0x080fe200078e02ff */
[--C-:B------:R-:W-:Y:S01]  /*3ce0*/  SHF.R.U32.HI R38, RZ, 0x7, R37.reuse ;  /* 0x00000007ff267819 */ /* 0x100fe20000011625 */
[----:B------:R-:W-:Y:S01]  /*3cf0*/  IMAD R2, R40, R3, RZ ;  /* 0x0000000328027224 */ /* 0x000fe200078e02ff */
[----:B------:R-:W-:-:S02]  /*3d00*/  SHF.R.U32.HI R40, RZ, 0x7, R37 ;  /* 0x00000007ff287819 */ /* 0x000fc40000011625 */
[----:B------:R-:W-:Y:S01]  /*3d10*/  SHF.R.U32.HI R37, RZ, 0x7, R37 ;  /* 0x00000007ff257819 */ /* 0x000fe20000011625 */
[----:B------:R-:W0:Y:S01]  /*3d20*/  S2R R42, SR_TID.X ;  /* 0x00000000002a7919 */ /* 0x000e220000002100 */
[----:B------:R-:W-:Y:S02]  /*3d30*/  SGXT.U32 R40, R40, 0x2 ;  /* 0x000000022828781a */ /* 0x000fe40000000000 */
[----:B------:R-:W-:Y:S01]  /*3d40*/  SGXT.U32 R37, R37, 0x2 ;  /* 0x000000022525781a */ /* 0x000fe20000000000 */
[----:B------:R-:W1:Y:S01]  /*3d50*/  S2R R52, SR_TID.X ;  /* 0x0000000000347919 */ /* 0x000e620000002100 */
[----:B------:R-:W-:Y:S02]  /*3d60*/  SGXT.U32 R39, R39, 0x2 ;  /* 0x000000022727781a */ /* 0x000fe40000000000 */
[----:B------:R-:W-:Y:S02]  /*3d70*/  SGXT.U32 R38, R38, 0x2 ;  /* 0x000000022626781a */ /* 0x000fe40000000000 */
[----:B------:R-:W-:-:S02]  /*3d80*/  LOP3.LUT R37, R37, 0x10, RZ, 0xfc, !PT ;  /* 0x0000001025257812 */ /* 0x000fc400078efcff */
[----:B------:R-:W-:Y:S02]  /*3d90*/  LOP3.LUT R40, R40, 0x4, RZ, 0xfc, !PT ;  /* 0x0000000428287812 */ /* 0x000fe400078efcff */
[----:B------:R-:W-:Y:S01]  /*3da0*/  LOP3.LUT R38, R38, 0xc, RZ, 0xfc, !PT ;  /* 0x0000000c26267812 */ /* 0x000fe200078efcff */
[-C--:B------:R-:W-:Y:S01]  /*3db0*/  IMAD R2, R37, R3.reuse, RZ ;  /* 0x0000000325027224 */ /* 0x080fe200078e02ff */
[----:B------:R-:W-:Y:S01]  /*3dc0*/  LOP3.LUT R39, R39, 0x8, RZ, 0xfc, !PT ;  /* 0x0000000827277812 */ /* 0x000fe200078efcff */
[-C--:B------:R-:W-:Y:S01]  /*3dd0*/  IMAD R2, R40, R3.reuse, RZ ;  /* 0x0000000328027224 */ /* 0x080fe200078e02ff */
[----:B------:R-:W-:Y:S01]  /*3de0*/  LOP3.LUT R4, R4, 0x1ff, R41, 0x78, !PT ;  /* 0x000001ff04047812 */ /* 0x000fe200078e7829 */
[----:B------:R-:W-:Y:S02]  /*3df0*/  IMAD.IADD R2, R34, 0x1, R5 ;  /* 0x0000000122027824 */ /* 0x000fe400078e0205 */
[-C--:B------:R-:W-:Y:S01]  /*3e00*/  IMAD R7, R38, R3.reuse, RZ ;  /* 0x0000000326077224 */ /* 0x080fe200078e02ff */
[C---:B------:R-:W-:Y:S01]  /*3e10*/  LOP3.LUT R5, R4.reuse, 0x40, RZ, 0x3c, !PT ;  /* 0x0000004004057812 */ /* 0x040fe200078e3cff */
[----:B------:R-:W-:Y:S01]  /*3e20*/  IMAD R6, R39, R3, RZ ;  /* 0x0000000327067224 */ /* 0x000fe200078e02ff */
[C---:B------:R-:W-:Y:S01]  /*3e30*/  LOP3.LUT R3, R4.reuse, 0x20, RZ, 0x3c, !PT ;  /* 0x0000002004037812 */ /* 0x040fe200078e3cff */
[----:B------:R3:W-:Y:S01]  /*3e40*/  STL [R1+0xec], R2 ;  /* 0x0000ec0201007387 */ /* 0x0007e20000100800 */
[----:B------:R-:W-:-:S02]  /*3e50*/  LOP3.LUT R4, R4, 0x60, RZ, 0x3c, !PT ;  /* 0x0000006004047812 */ /* 0x000fc400078e3cff */
[C---:B------:R-:W-:Y:S02]  /*3e60*/  LOP3.LUT R5, R0.reuse, 0x40, RZ, 0x3c, !PT ;  /* 0x0000004000057812 */ /* 0x040fe400078e3cff */
[----:B------:R-:W-:Y:S02]  /*3e70*/  LOP3.LUT R4, R0, 0x150, RZ, 0x3c, !PT ;  /* 0x0000015000047812 */ /* 0x000fe400078e3cff */
[----:B---3--:R-:W-:Y:S01]  /*3e80*/  LOP3.LUT R2, R2, 0x40, RZ, 0x3c, !PT ;  /* 0x0000004002027812 */ /* 0x008fe200078e3cff */
[----:B------:R3:W-:Y:S04]  /*3e90*/  STL [R1+0x308], R5 ;  /* 0x0003080501007387 */ /* 0x0007e80000100800 */
[----:B------:R3:W-:Y:S04]  /*3ea0*/  STL [R1+0x304], R4 ;  /* 0x0003040401007387 */ /* 0x0007e80000100800 */
[----:B------:R3:W-:Y:S01]  /*3eb0*/  STL [R1+0x118], R2 ;  /* 0x0001180201007387 */ /* 0x0007e20000100800 */
[----:B0-----:R-:W-:Y:S01]  /*3ec0*/  LOP3.LUT R42, R42, 0x180, RZ, 0xc0, !PT ;  /* 0x000001802a2a7812 */ /* 0x001fe200078ec0ff */
[----:B------:R-:W-:Y:S01]  /*3ed0*/  IMAD R53, R53, UR9, RZ ;  /* 0x0000000935357c24 */ /* 0x000fe2000f8e02ff */
[----:B-1----:R-:W-:-:S02]  /*3ee0*/  LOP3.LUT R52, R52, 0x7f, RZ, 0xc0, !PT ;  /* 0x0000007f34347812 */ /* 0x002fc400078ec0ff */
[----:B------:R-:W-:Y:S01]  /*3ef0*/  SHF.R.U32.HI R42, RZ, 0x3, R42 ;  /* 0x00000003ff2a7819 */ /* 0x000fe2000001162a */
[----:B------:R-:W-:Y:S01]  /*3f00*/  USHF.R.S32.HI UR6, URZ, 0x1f, UR4 ;  /* 0x0000001fff067899 */ /* 0x000fe20008011404 */
[C---:B------:R-:W-:Y:S01]  /*3f10*/  IADD3 R54, P1, PT, R53.reuse, UR12, RZ ;  /* 0x0000000c35367c10 */ /* 0x040fe2000ff3e0ff */
[----:B--2---:R-:W-:Y:S01]  /*3f20*/  IMAD R52, R52, UR7, RZ ;  /* 0x0000000734347c24 */ /* 0x004fe2000f8e02ff */
[----:B------:R-:W-:Y:S01]  /*3f30*/  LOP3.LUT R60, R42, 0x1ff, R41, 0x78, !PT ;  /* 0x000001ff2a3c7812 */ /* 0x000fe200078e7829 */
[----:B------:R-:W-:Y:S01]  /*3f40*/  ULEA.HI UR6, UR6, UR4, URZ, 0x7 ;  /* 0x0000000406067291 */ /* 0x000fe2000f8f38ff */
[----:B------:R-:W-:Y:S02]  /*3f50*/  LOP3.LUT R3, R0, 0x110, RZ, 0x3c, !PT ;  /* 0x0000011000037812 */ /* 0x000fe400078e3cff */
[----:B------:R-:W-:Y:S02]  /*3f60*/  CS2R R28, SRZ ;  /* 0x00000000001c7805 */ /* 0x000fe4000001ff00 */
[----:B------:R-:W-:-:S02]  /*3f70*/  LEA.HI.X.SX32 R53, R53, UR13, 0x1, P1 ;  /* 0x0000000d35357c11 */ /* 0x000fc400088f0eff */
[----:B------:R-:W-:Y:S02]  /*3f80*/  CS2R R30, SRZ ;  /* 0x00000000001e7805 */ /* 0x000fe4000001ff00 */
[----:B------:R-:W-:Y:S02]  /*3f90*/  CS2R R44, SRZ ;  /* 0x00000000002c7805 */ /* 0x000fe4000001ff00 */
[----:B------:R-:W-:Y:S02]  /*3fa0*/  CS2R R46, SRZ ;  /* 0x00000000002e7805 */ /* 0x000fe4000001ff00 */
[----:B------:R-:W-:Y:S02]  /*3fb0*/  CS2R R12, SRZ ;  /* 0x00000000000c7805 */ /* 0x000fe4000001ff00 */
[----:B------:R-:W-:Y:S02]  /*3fc0*/  CS2R R14, SRZ ;  /* 0x00000000000e7805 */ /* 0x000fe4000001ff00 */
[----:B------:R-:W-:-:S02]  /*3fd0*/  CS2R R20, SRZ ;  /* 0x0000000000147805 */ /* 0x000fc4000001ff00 */
        /* <DEDUP_REMOVED lines=9> */
[----:B------:R-:W-:Y:S02]  /*4070*/  SHF.R.S32.HI R6, RZ, 0x1f, R52 ;  /* 0x0000001fff067819 */ /* 0x000fe40000011434 */
[----:B------:R-:W-:Y:S01]  /*4080*/  LOP3.LUT R3, R60, 0x40, RZ, 0x3c, !PT ;  /* 0x000000403c037812 */ /* 0x000fe200078e3cff */
[----:B------:R-:W-:Y:S02]  /*4090*/  USHF.L.U32 UR4, UR7, 0x7, URZ ;  /* 0x0000000707047899 */ /* 0x000fe400080006ff */
[----:B---3--:R-:W-:-:S12]  /*40a0*/  USHF.R.S32.HI UR6, URZ, 0x7, UR6 ;  /* 0x00000007ff067899 */ /* 0x008fd80008011406 */
.L_x_2:
[----:B------:R-:W-:Y:S01]  /*40b0*/  STL [R1+0x494], R30 ;  /* 0x0004941e01007387 */ /* 0x000fe20000100800 */
[----:B------:R-:W0:Y:S03]  /*40c0*/  LDC R6, c[0x0][0x3a8] ;  /* 0x0000ea00ff067b82 */ /* 0x000e260000000800 */
[----:B------:R-:W-:Y:S04]  /*40d0*/  STL [R1+0x490], R31 ;  /* 0x0004901f01007387 */ /* 0x000fe80000100800 */
[----:B------:R-:W-:Y:S01]  /*40e0*/  STL [R1+0x48c], R44 ;  /* 0x00048c2c01007387 */ /* 0x000fe20000100800 */
[----:B------:R-:W1:Y:S03]  /*40f0*/  LDC R11, c[0x0][0x3a8] ;  /* 0x0000ea00ff0b7b82 */ /* 0x000e660000000800 */
[----:B------:R2:W-:Y:S04]  /*4100*/  STL [R1+0x488], R45 ;  /* 0x0004882d01007387 */ /* 0x0005e80000100800 */
[----:B------:R-:W-:Y:S01]  /*4110*/  STL [R1+0x484], R46 ;  /* 0x0004842e01007387 */ /* 0x000fe20000100800 */
[----:B------:R-:W3:Y:S03]  /*4120*/  LDC R40, c[0x0][0x3a8] ;  /* 0x0000ea00ff287b82 */ /* 0x000ee60000000800 */
[----:B------:R-:W-:Y:S01]  /*4130*/  STL [R1+0x480], R47 ;  /* 0x0004802f01007387 */ /* 0x000fe20000100800 */
[----:B--2---:R-:W-:-:S03]  /*4140*/  PRMT R45, RZ, 0x7610, R45 ;  /* 0x00007610ff2d7816 */ /* 0x004fc6000000002d */
[----:B------:R-:W-:Y:S01]  /*4150*/  STL [R1+0x47c], R12 ;  /* 0x00047c0c01007387 */ /* 0x000fe20000100800 */
[----:B------:R-:W2:Y:S01]  /*4160*/  S2R R8, SR_TID.X ;  /* 0x0000000000087919 */ /* 0x000ea20000002100 */
[----:B------:R-:W4:Y:S01]  /*4170*/  S2R R9, SR_TID.X ;  /* 0x0000000000097919 */ /* 0x000f220000002100 */
[----:B------:R-:W-:Y:S01]  /*4180*/  PRMT R57, RZ, 0x7610, R57 ;  /* 0x00007610ff397816 */ /* 0x000fe20000000039 */
[----:B------:R-:W1:Y:S01]  /*4190*/  LDC R41, c[0x0][0x3a8] ;  /* 0x0000ea00ff297b82 */ /* 0x000e620000000800 */
[----:B------:R-:W-:Y:S04]  /*41a0*/  STL [R1+0x478], R13 ;  /* 0x0004780d01007387 */ /* 0x000fe80000100800 */
[----:B------:R-:W-:Y:S01]  /*41b0*/  STL [R1+0x474], R14 ;  /* 0x0004740e01007387 */ /* 0x000fe20000100800 */
[----:B------:R-:W-:-:S02]  /*41c0*/  PRMT R56, RZ, 0x7610, R56 ;  /* 0x00007610ff387816 */ /* 0x000fc40000000038 */
[----:B------:R-:W1:Y:S01]  /*41d0*/  LDC R42, c[0x0][0x3a8] ;  /* 0x0000ea00ff2a7b82 */ /* 0x000e620000000800 */
[----:B------:R-:W-:Y:S04]  /*41e0*/  STL [R1+0x470], R15 ;  /* 0x0004700f01007387 */ /* 0x000fe80000100800 */
[----:B------:R-:W-:Y:S04]  /*41f0*/  STL [R1+0x46c], R20 ;  /* 0x00046c1401007387 */ /* 0x000fe80000100800 */
[----:B------:R-:W-:Y:S04]  /*4200*/  STL [R1+0x468], R21 ;  /* 0x0004681501007387 */ /* 0x000fe80000100800 */
[----:B------:R-:W-:Y:S04]  /*4210*/  STL [R1+0x464], R22 ;  /* 0x0004641601007387 */ /* 0x000fe80000100800 */
[----:B------:R-:W-:Y:S01]  /*4220*/  STL [R1+0x460], R23 ;  /* 0x0004601701007387 */ /* 0x000fe20000100800 */
[----:B--2---:R-:W-:-:S02]  /*4230*/  SHF.R.U32.HI R5, RZ, 0x7, R8 ;  /* 0x00000007ff057819 */ /* 0x004fc40000011608 */
[----:B------:R-:W-:Y:S01]  /*4240*/  SHF.R.U32.HI R10, RZ, 0x7, R8 ;  /* 0x00000007ff0a7819 */ /* 0x000fe20000011608 */
[----:B------:R-:W-:Y:S01]  /*4250*/  STL [R1+0x45c], R16 ;  /* 0x00045c1001007387 */ /* 0x000fe20000100800 */
[----:B------:R-:W-:Y:S02]  /*4260*/  SGXT.U32 R5, R5, 0x2 ;  /* 0x000000020505781a */ /* 0x000fe40000000000 */
[----:B----4-:R-:W-:Y:S01]  /*4270*/  SHF.R.U32.HI R8, RZ, 0x7, R9 ;  /* 0x00000007ff087819 */ /* 0x010fe20000011609 */
[----:B------:R-:W-:Y:S01]  /*4280*/  STL [R1+0x458], R17 ;  /* 0x0004581101007387 */ /* 0x000fe20000100800 */
[----:B------:R-:W-:Y:S02]  /*4290*/  LOP3.LUT R5, R5, 0x4, RZ, 0xfc, !PT ;  /* 0x0000000405057812 */ /* 0x000fe400078efcff */
[----:B------:R-:W-:Y:S01]  /*42a0*/  SGXT.U32 R10, R10, 0x2 ;  /* 0x000000020a0a781a */ /* 0x000fe20000000000 */
[----:B------:R-:W-:Y:S01]  /*42b0*/  STL [R1+0x454], R18 ;  /* 0x0004541201007387 */ /* 0x000fe20000100800 */
[----:B------:R-:W-:Y:S01]  /*42c0*/  SGXT.U32 R8, R8, 0x2 ;  /* 0x000000020808781a */ /* 0x000fe20000000000 */
[----:B0-----:R-:W-:Y:S01]  /*42d0*/  IMAD R5, R5, R6, RZ ;  /* 0x0000000605057224 */ /* 0x001fe200078e02ff */
[----:B------:R-:W-:Y:S01]  /*42e0*/  LOP3.LUT R10, R10, 0x8, RZ, 0xfc, !PT ;  /* 0x000000080a0a7812 */ /* 0x000fe200078efcff */
[----:B------:R-:W-:Y:S04]  /*42f0*/  STL [R1+0x450], R19 ;  /* 0x0004501301007387 */ /* 0x000fe80000100800 */
[----:B------:R-:W-:Y:S01]  /*4300*/  STL [R1+0x44c], R24 ;  /* 0x00044c1801007387 */ /* 0x000fe20000100800 */
[----:B------:R-:W-:Y:S01]  /*4310*/  LOP3.LUT R8, R8, 0xc, RZ, 0xfc, !PT ;  /* 0x0000000c08087812 */ /* 0x000fe200078efcff */
[----:B---3--:R-:W-:-:S02]  /*4320*/  IMAD R10, R10, R40, RZ ;  /* 0x000000280a0a7224 */ /* 0x008fc400078e02ff */
[----:B------:R-:W-:Y:S04]  /*4330*/  STL [R1+0x448], R25 ;  /* 0x0004481901007387 */ /* 0x000fe80000100800 */
[----:B------:R-:W-:Y:S04]  /*4340*/  STL [R1+0x444], R26 ;  /* 0x0004441a01007387 */ /* 0x000fe80000100800 */
[----:B------:R-:W-:Y:S04]  /*4350*/  STL [R1+0x440], R27 ;  /* 0x0004401b01007387 */ /* 0x000fe80000100800 */
[----:B------:R-:W-:Y:S04]  /*4360*/  STL [R1+0x43c], R32 ;  /* 0x00043c2001007387 */ /* 0x000fe80000100800 */
[----:B------:R-:W-:Y:S04]  /*4370*/  STL [R1+0x438], R33 ;  /* 0x0004382101007387 */ /* 0x000fe80000100800 */
[----:B------:R-:W-:Y:S04]  /*4380*/  STL [R1+0x434], R34 ;  /* 0x0004342201007387 */ /* 0x000fe80000100800 */
[----:B------:R-:W-:Y:S04]  /*4390*/  STL [R1+0x430], R35 ;  /* 0x0004302301007387 */ /* 0x000fe80000100800 */
[----:B------:R-:W-:Y:S04]  /*43a0*/  STL [R1+0x42c], R36 ;  /* 0x00042c2401007387 */ /* 0x000fe80000100800 */
[----:B------:R0:W-:Y:S01]  /*43b0*/  STL [R1+0x428], R37 ;  /* 0x0004282501007387 */ /* 0x0001e20000100800 */
[----:B-1----:R-:W-:Y:S01]  /*43c0*/  IMAD R8, R8, R11, RZ ;  /* 0x0000000b08087224 */ /* 0x002fe200078e02ff */
[----:B------:R-:W-:Y:S01]  /*43d0*/  SHF.R.U32.HI R9, RZ, 0x7, R9 ;  /* 0x00000007ff097819 */ /* 0x000fe20000011609 */
[----:B------:R-:W1:Y:S01]  /*43e0*/  LDC R11, c[0x0][0x3a8] ;  /* 0x0000ea00ff0b7b82 */ /* 0x000e620000000800 */
[----:B------:R2:W-:Y:S01]  /*43f0*/  STL [R1+0x424], R38 ;  /* 0x0004242601007387 */ /* 0x0005e20000100800 */
[----:B0-----:R-:W0:Y:S01]  /*4400*/  S2R R37, SR_TID.X ;  /* 0x0000000000257919 */ /* 0x001e220000002100 */
[----:B------:R-:W-:-:S02]  /*4410*/  SGXT.U32 R9, R9, 0x2 ;  /* 0x000000020909781a */ /* 0x000fc40000000000 */
[----:B--2---:R-:W-:Y:S01]  /*4420*/  PRMT R38, RZ, 0x7610, R38 ;  /* 0x00007610ff267816 */ /* 0x004fe20000000026 */
[----:B------:R2:W-:Y:S01]  /*4430*/  STL [R1+0x420], R39 ;  /* 0x0004202701007387 */ /* 0x0005e20000100800 */
[----:B0-----:R-:W-:Y:S01]  /*4440*/  SHF.R.U32.HI R50, RZ, 0x7, R37 ;  /* 0x00000007ff327819 */ /* 0x001fe20000011625 */
[----:B--2---:R-:W0:Y:S03]  /*4450*/  LDC R39, c[0x0][0x3a8] ;  /* 0x0000ea00ff277b82 */ /* 0x004e260000000800 */
[----:B------:R-:W-:-:S04]  /*4460*/  SGXT.U32 R50, R50, 0x2 ;  /* 0x000000023232781a */ /* 0x000fc80000000000 */
[C---:B------:R-:W-:Y:S02]  /*4470*/  LOP3.LUT R3, R50.reuse, 0x4, RZ, 0xfc, !PT ;  /* 0x0000000432037812 */ /* 0x040fe400078efcff */
[----:B------:R-:W-:Y:S02]  /*4480*/  LOP3.LUT R2, R50, 0xc, RZ, 0xfc, !PT ;  /* 0x0000000c32027812 */ /* 0x000fe400078efcff */
[----:B------:R-:W-:Y:S02]  /*4490*/  ISETP.GE.AND P4, PT, R3, UR8, PT ;  /* 0x0000000803007c0c */ /* 0x000fe4000bf86270 */
[----:B------:R-:W-:Y:S02]  /*44a0*/  ISETP.GE.AND P0, PT, R2, UR8, PT ;  /* 0x0000000802007c0c */ /* 0x000fe4000bf06270 */
[----:B------:R-:W-:Y:S02]  /*44b0*/  LOP3.LUT R3, R50, 0x14, RZ, 0xfc, !PT ;  /* 0x0000001432037812 */ /* 0x000fe400078efcff */
[----:B------:R-:W-:-:S02]  /*44c0*/  IADD3 R2, P5, PT, R5, R54, RZ ;  /* 0x0000003605027210 */ /* 0x000fc40007fbe0ff */
[----:B------:R-:W-:Y:S02]  /*44d0*/  LOP3.LUT R4, R50, 0x8, RZ, 0xfc, !PT ;  /* 0x0000000832047812 */ /* 0x000fe400078efcff */
[----:B------:R-:W-:Y:S02]  /*44e0*/  ISETP.GE.AND P2, PT, R3, UR8, PT ;  /* 0x0000000803007c0c */ /* 0x000fe4000bf46270 */
[----:B------:R-:W-:Y:S02]  /*44f0*/  LEA.HI.X.SX32 R3, R5, R53, 0x1, P5 ;  /* 0x0000003505037211 */ /* 0x000fe400028f0eff */
[----:B------:R-:W-:Y:S02]  /*4500*/  ISETP.GE.AND P3, PT, R4, UR8, PT ;  /* 0x0000000804007c0c */ /* 0x000fe4000bf66270 */
[----:B------:R-:W-:Y:S01]  /*4510*/  LOP3.LUT R4, R50, 0x10, RZ, 0xfc, !PT ;  /* 0x0000001032047812 */ /* 0x000fe200078efcff */
[----:B------:R2:W3:Y:S01]  /*4520*/  @!P4 LDG.E.U8 R45, desc[UR10][R2.64] ;  /* 0x0000000a022dc981 */ /* 0x0004e2000c1e1100 */
[----:B------:R-:W-:-:S02]  /*4530*/  LOP3.LUT R9, R9, 0x10, RZ, 0xfc, !PT ;  /* 0x0000001009097812 */ /* 0x000fc400078efcff */
[----:B------:R-:W-:Y:S02]  /*4540*/  ISETP.GE.AND P1, PT, R4, UR8, PT ;  /* 0x0000000804007c0c */ /* 0x000fe4000bf26270 */
[----:B------:R-:W-:Y:S02]  /*4550*/  LOP3.LUT R4, R50, 0x18, RZ, 0xfc, !PT ;  /* 0x0000001832047812 */ /* 0x000fe400078efcff */
[----:B------:R-:W-:Y:S02]  /*4560*/  PRMT R35, RZ, 0x7610, R35 ;  /* 0x00007610ff237816 */ /* 0x000fe40000000023 */
[----:B------:R-:W-:Y:S02]  /*4570*/  ISETP.GE.AND P6, PT, R4, UR8, PT ;  /* 0x0000000804007c0c */ /* 0x000fe4000bfc6270 */
[-C--:B--2---:R-:W-:Y:S02]  /*4580*/  IADD3 R2, P4, PT, R8, R54.reuse, RZ ;  /* 0x0000003608027210 */ /* 0x084fe40007f9e0ff */
[----:B------:R-:W-:-:S02]  /*4590*/  IADD3 R4, P5, PT, R10, R54, RZ ;  /* 0x000000360a047210 */ /* 0x000fc40007fbe0ff */
[-C--:B------:R-:W-:Y:S02]  /*45a0*/  LEA.HI.X.SX32 R3, R8, R53.reuse, 0x1, P4 ;  /* 0x0000003508037211 */ /* 0x080fe400020f0eff */
[----:B------:R-:W2:Y:S01]  /*45b0*/  S2R R8, SR_TID.X ;  /* 0x0000000000087919 */ /* 0x000ea20000002100 */
[----:B------:R-:W-:Y:S02]  /*45c0*/  LEA.HI.X.SX32 R5, R10, R53, 0x1, P5 ;  /* 0x000000350a057211 */ /* 0x000fe400028f0eff */
[----:B------:R-:W4:Y:S01]  /*45d0*/  LDC R10, c[0x0][0x3a8] ;  /* 0x0000ea00ff0a7b82 */ /* 0x000f220000000800 */
[----:B------:R-:W-:Y:S01]  /*45e0*/  PRMT R31, RZ, 0x7610, R31 ;  /* 0x00007610ff1f7816 */ /* 0x000fe2000000001f */
[----:B------:R-:W3:Y:S01]  /*45f0*/  @!P0 LDG.E.U8 R35, desc[UR10][R2.64] ;  /* 0x0000000a02238981 */ /* 0x000ee2000c1e1100 */
[----:B------:R-:W-:Y:S02]  /*4600*/  PRMT R46, RZ, 0x7610, R46 ;  /* 0x00007610ff2e7816 */ /* 0x000fe4000000002e */
[----:B------:R-:W-:Y:S01]  /*4610*/  LOP3.LUT R6, R50, 0x1c, RZ, 0xfc, !PT ;  /* 0x0000001c32067812 */ /* 0x000fe200078efcff */
[----:B------:R0:W3:Y:S01]  /*4620*/  @!P3 LDG.E.U8 R38, desc[UR10][R4.64] ;  /* 0x0000000a0426b981 */ /* 0x0000e2000c1e1100 */
[----:B----4-:R-:W-:Y:S01]  /*4630*/  IMAD R9, R9, R10, RZ ;  /* 0x0000000a09097224 */ /* 0x010fe200078e02ff */
[----:B--2---:R-:W-:-:S04]  /*4640*/  SHF.R.U32.HI R10, RZ, 0x7, R8 ;  /* 0x00000007ff0a7819 */ /* 0x004fc80000011608 */
[----:B------:R-:W-:-:S04]  /*4650*/  SGXT.U32 R10, R10, 0x2 ;  /* 0x000000020a0a781a */ /* 0x000fc80000000000 */
[----:B------:R-:W-:Y:S02]  /*4660*/  LOP3.LUT R10, R10, 0x14, RZ, 0xfc, !PT ;  /* 0x000000140a0a7812 */ /* 0x000fe400078efcff */
[----:B0-----:R-:W-:-:S03]  /*4670*/  IADD3 R4, P3, PT, R9, R54, RZ ;  /* 0x0000003609047210 */ /* 0x001fc60007f7e0ff */
[----:B-1----:R-:W-:Y:S02]  /*4680*/  IMAD R10, R10, R11, RZ ;  /* 0x0000000b0a0a7224 */ /* 0x002fe400078e02ff */
[----:B------:R-:W0:Y:S01]  /*4690*/  S2R R11, SR_TID.X ;  /* 0x00000000000b7919 */ /* 0x000e220000002100 */
[-C--:B------:R-:W-:Y:S02]  /*46a0*/  LEA.HI.X.SX32 R5, R9, R53.reuse, 0x1, P3 ;  /* 0x0000003509057211 */ /* 0x080fe400018f0eff */
[----:B------:R-:W-:Y:S01]  /*46b0*/  LOP3.LUT R3, R50, 0x28, RZ, 0xfc, !PT ;  /* 0x0000002832037812 */ /* 0x000fe200078efcff */
[----:B------:R-:W1:Y:S01]  /*46c0*/  LDC R9, c[0x0][0x3a8] ;  /* 0x0000ea00ff097b82 */ /* 0x000e620000000800 */
[C---:B------:R-:W-:Y:S01]  /*46d0*/  IADD3 R2, P3, PT, R10.reuse, R54, RZ ;  /* 0x000000360a027210 */ /* 0x040fe20007f7e0ff */
[----:B------:R2:W4:Y:S01]  /*46e0*/  @!P1 LDG.E.U8 R31, desc[UR10][R4.64] ;  /* 0x0000000a041f9981 */ /* 0x000522000c1e1100 */
[----:B------:R-:W-:Y:S02]  /*46f0*/  ISETP.GE.AND P1, PT, R3, UR8, PT ;  /* 0x0000000803007c0c */ /* 0x000fe4000bf26270 */
[----:B------:R-:W-:-:S02]  /*4700*/  LEA.HI.X.SX32 R3, R10, R53, 0x1, P3 ;  /* 0x000000350a037211 */ /* 0x000fc400018f0eff */
[----:B------:R-:W0:Y:S01]  /*4710*/  S2R R10, SR_TID.X ;  /* 0x00000000000a7919 */ /* 0x000e220000002100 */
[----:B------:R-:W-:Y:S02]  /*4720*/  SHF.R.U32.HI R8, RZ, 0x7, R8 ;  /* 0x00000007ff087819 */ /* 0x000fe40000011608 */
[----:B------:R0:W3:Y:S02]  /*4730*/  @!P2 LDG.E.U8 R46, desc[UR10][R2.64] ;  /* 0x0000000a022ea981 */ /* 0x0000e4000c1e1100 */
[----:B------:R-:W-:-:S04]  /*4740*/  SGXT.U32 R8, R8, 0x2 ;  /* 0x000000020808781a */ /* 0x000fc80000000000 */
[----:B------:R-:W-:-:S05]  /*4750*/  LOP3.LUT R8, R8, 0x18, RZ, 0xfc, !PT ;  /* 0x0000001808087812 */ /* 0x000fca00078efcff */
[----:B-1----:R-:W-:Y:S02]  /*4760*/  IMAD R8, R8, R9, RZ ;  /* 0x0000000908087224 */ /* 0x002fe400078e02ff */
[----:B------:R-:W1:Y:S01]  /*4770*/  LDC R9, c[0x0][0x3a8] ;  /* 0x0000ea00ff097b82 */ /* 0x000e620000000800 */
[----:B0-----:R-:W-:-:S04]  /*4780*/  SHF.R.U32.HI R11, RZ, 0x7, R11 ;  /* 0x00000007ff0b7819 */ /* 0x001fc8000001160b */
[----:B------:R-:W-:Y:S02]  /*4790*/  SGXT.U32 R11, R11, 0x2 ;  /* 0x000000020b0b781a */ /* 0x000fe40000000000 */
[C---:B--2---:R-:W-:Y:S02]  /*47a0*/  IADD3 R4, P3, PT, R8.reuse, R54, RZ ;  /* 0x0000003608047210 */ /* 0x044fe40007f7e0ff */
[----:B------:R-:W-:Y:S02]  /*47b0*/  LOP3.LUT R11, R11, 0x1c, RZ, 0xfc, !PT ;  /* 0x0000001c0b0b7812 */ /* 0x000fe400078efcff */
[----:B------:R-:W-:Y:S02]  /*47c0*/  LEA.HI.X.SX32 R5, R8, R53, 0x1, P3 ;  /* 0x0000003508057211 */ /* 0x000fe400018f0eff */
[----:B------:R-:W-:Y:S01]  /*47d0*/  SHF.R.U32.HI R8, RZ, 0x7, R10 ;  /* 0x00000007ff087819 */ /* 0x000fe2000001160a */
[----:B------:R-:W-:Y:S02]  /*47e0*/  IMAD R11, R11, R39, RZ ;  /* 0x000000270b0b7224 */ /* 0x000fe400078e02ff */
[----:B------:R-:W0:Y:S01]  /*47f0*/  LDC R39, c[0x0][0x3a8] ;  /* 0x0000ea00ff277b82 */ /* 0x000e220000000800 */
[----:B------:R-:W-:-:S02]  /*4800*/  SGXT.U32 R8, R8, 0x2 ;  /* 0x000000020808781a */ /* 0x000fc40000000000 */
[C---:B------:R-:W-:Y:S02]  /*4810*/  IADD3 R2, P3, PT, R11.reuse, R54, RZ ;  /* 0x000000360b027210 */ /* 0x040fe40007f7e0ff */
[----:B------:R-:W-:Y:S02]  /*4820*/  LOP3.LUT R8, R8, 0x20, RZ, 0xfc, !PT ;  /* 0x0000002008087812 */ /* 0x000fe400078efcff */
[----:B------:R-:W-:Y:S02]  /*4830*/  LEA.HI.X.SX32 R3, R11, R53, 0x1, P3 ;  /* 0x000000350b037211 */ /* 0x000fe400018f0eff */
[----:B------:R-:W-:Y:S01]  /*4840*/  SHF.R.U32.HI R11, RZ, 0x7, R10 ;  /* 0x00000007ff0b7819 */ /* 0x000fe2000001160a */
[----:B-1----:R-:W-:Y:S02]  /*4850*/  IMAD R8, R8, R9, RZ ;  /* 0x0000000908087224 */ /* 0x002fe400078e02ff */
[----:B------:R-:W1:Y:S01]  /*4860*/  LDC R9, c[0x0][0x3a8] ;  /* 0x0000ea00ff097b82 */ /* 0x000e620000000800 */
[----:B------:R-:W-:-:S02]  /*4870*/  SGXT.U32 R11, R11, 0x2 ;  /* 0x000000020b0b781a */ /* 0x000fc40000000000 */
[----:B------:R-:W-:Y:S02]  /*4880*/  PRMT R27, RZ, 0x7610, R27 ;  /* 0x00007610ff1b7816 */ /* 0x000fe4000000001b */
[----:B------:R-:W-:Y:S02]  /*4890*/  ISETP.GE.AND P5, PT, R6, UR8, PT ;  /* 0x0000000806007c0c */ /* 0x000fe4000bfa6270 */
[----:B------:R-:W-:Y:S02]  /*48a0*/  LOP3.LUT R11, R11, 0x24, RZ, 0xfc, !PT ;  /* 0x000000240b0b7812 */ /* 0x000fe400078efcff */
[----:B------:R-:W-:Y:S01]  /*48b0*/  LOP3.LUT R6, R50, 0x20, RZ, 0xfc, !PT ;  /* 0x0000002032067812 */ /* 0x000fe200078efcff */
[----:B------:R2:W3:Y:S01]  /*48c0*/  @!P6 LDG.E.U8 R27, desc[UR10][R4.64] ;  /* 0x0000000a041be981 */ /* 0x0004e2000c1e1100 */
[----:B------:R-:W-:Y:S01]  /*48d0*/  PRMT R34, RZ, 0x7610, R34 ;  /* 0x00007610ff227816 */ /* 0x000fe20000000022 */
[----:B0-----:R-:W-:Y:S01]  /*48e0*/  IMAD R11, R11, R39, RZ ;  /* 0x000000270b0b7224 */ /* 0x001fe200078e02ff */
[----:B------:R-:W-:Y:S01]  /*48f0*/  ISETP.GE.AND P4, PT, R6, UR8, PT ;  /* 0x0000000806007c0c */ /* 0x000fe2000bf86270 */
[----:B------:R-:W0:Y:S01]  /*4900*/  LDC R39, c[0x0][0x3a8] ;  /* 0x0000ea00ff277b82 */ /* 0x000e220000000800 */
[----:B------:R-:W-:-:S03]  /*4910*/  PRMT R33, RZ, 0x7610, R33 ;  /* 0x00007610ff217816 */ /* 0x000fc60000000021 */
[----:B------:R2:W3:Y:S02]  /*4920*/  @!P5 LDG.E.U8 R34, desc[UR10][R2.64] ;  /* 0x0000000a0222d981 */ /* 0x0004e4000c1e1100 */
[----:B--2---:R-:W-:Y:S02]  /*4930*/  LOP3.LUT R5, R50, 0x30, RZ, 0xfc, !PT ;  /* 0x0000003032057812 */ /* 0x004fe400078efcff */
[C---:B------:R-:W-:Y:S02]  /*4940*/  IADD3 R4, P6, PT, R8.reuse, R54, RZ ;  /* 0x0000003608047210 */ /* 0x040fe40007fde0ff */
[----:B------:R-:W-:Y:S02]  /*4950*/  ISETP.GE.AND P3, PT, R5, UR8, PT ;  /* 0x0000000805007c0c */ /* 0x000fe4000bf66270 */
[----:B------:R-:W-:Y:S02]  /*4960*/  LEA.HI.X.SX32 R5, R8, R53, 0x1, P6 ;  /* 0x0000003508057211 */ /* 0x000fe400030f0eff */
[----:B------:R-:W-:-:S02]  /*4970*/  SHF.R.U32.HI R8, RZ, 0x7, R10 ;  /* 0x00000007ff087819 */ /* 0x000fc4000001160a */
[C---:B------:R-:W-:Y:S01]  /*4980*/  IADD3 R2, P5, PT, R11.reuse, R54, RZ ;  /* 0x000000360b027210 */ /* 0x040fe20007fbe0ff */
[----:B------:R2:W3:Y:S01]  /*4990*/  @!P4 LDG.E.U8 R33, desc[UR10][R4.64] ;  /* 0x0000000a0421c981 */ /* 0x0004e2000c1e1100 */
[----:B------:R-:W-:Y:S02]  /*49a0*/  SGXT.U32 R8, R8, 0x2 ;  /* 0x000000020808781a */ /* 0x000fe40000000000 */
[----:B------:R-:W-:Y:S02]  /*49b0*/  LEA.HI.X.SX32 R3, R11, R53, 0x1, P5 ;  /* 0x000000350b037211 */ /* 0x000fe400028f0eff */
[----:B------:R-:W-:Y:S01]  /*49c0*/  SHF.R.U32.HI R11, RZ, 0x7, R10 ;  /* 0x00000007ff0b7819 */ /* 0x000fe2000001160a */
[----:B-1----:R-:W-:Y:S01]  /*49d0*/  IMAD R8, R8, R9, RZ ;  /* 0x0000000908087224 */ /* 0x002fe200078e02ff */
[----:B------:R-:W-:Y:S01]  /*49e0*/  LOP3.LUT R6, R50, 0x24, RZ, 0xfc, !PT ;  /* 0x0000002432067812 */ /* 0x000fe200078efcff */
[----:B------:R-:W1:Y:S01]  /*49f0*/  LDC R9, c[0x0][0x3a8] ;  /* 0x0000ea00ff097b82 */ /* 0x000e620000000800 */
[----:B------:R-:W-:-:S02]  /*4a00*/  SGXT.U32 R11, R11, 0x2 ;  /* 0x000000020b0b781a */ /* 0x000fc40000000000 */
[----:B--2---:R-:W-:Y:S02]  /*4a10*/  LOP3.LUT R4, R50, 0x34, RZ, 0xfc, !PT ;  /* 0x0000003432047812 */ /* 0x004fe400078efcff */
[----:B------:R-:W-:Y:S02]  /*4a20*/  ISETP.GE.AND P0, PT, R6, UR8, PT ;  /* 0x0000000806007c0c */ /* 0x000fe4000bf06270 */
[----:B------:R-:W-:Y:S02]  /*4a30*/  ISETP.GE.AND P4, PT, R4, UR8, PT ;  /* 0x0000000804007c0c */ /* 0x000fe4000bf86270 */
[----:B------:R-:W-:Y:S02]  /*4a40*/  LOP3.LUT R11, R11, 0x28, RZ, 0xfc, !PT ;  /* 0x000000280b0b7812 */ /* 0x000fe400078efcff */
[C---:B------:R-:W-:Y:S02]  /*4a50*/  IADD3 R4, P5, PT, R8.reuse, R54, RZ ;  /* 0x0000003608047210 */ /* 0x040fe40007fbe0ff */
[----:B------:R-:W-:Y:S01]  /*4a60*/  PRMT R32, RZ, 0x7610, R32 ;  /* 0x00007610ff207816 */ /* 0x000fe20000000020 */
[----:B0-----:R-:W-:Y:S01]  /*4a70*/  IMAD R11, R11, R39, RZ ;  /* 0x000000270b0b7224 */ /* 0x001fe200078e02ff */
[----:B------:R-:W-:Y:S01]  /*4a80*/  LEA.HI.X.SX32 R5, R8, R53, 0x1, P5 ;  /* 0x0000003508057211 */ /* 0x000fe200028f0eff */
[----:B------:R-:W0:Y:S01]  /*4a90*/  LDC R39, c[0x0][0x3a8] ;  /* 0x0000ea00ff277b82 */ /* 0x000e220000000800 */
[----:B------:R-:W-:-:S02]  /*4aa0*/  SHF.R.U32.HI R8, RZ, 0x7, R10 ;  /* 0x00000007ff087819 */ /* 0x000fc4000001160a */
[----:B------:R2:W3:Y:S02]  /*4ab0*/  @!P0 LDG.E.U8 R32, desc[UR10][R2.64] ;  /* 0x0000000a02208981 */ /* 0x0004e4000c1e1100 */
[----:B------:R-:W-:Y:S02]  /*4ac0*/  SGXT.U32 R8, R8, 0x2 ;  /* 0x000000020808781a */ /* 0x000fe40000000000 */
[----:B------:R-:W-:Y:S02]  /*4ad0*/  ISETP.GE.AND P6, PT, R50, UR8, PT ;  /* 0x0000000832007c0c */ /* 0x000fe4000bfc6270 */
[----:B------:R-:W-:Y:S02]  /*4ae0*/  LOP3.LUT R8, R8, 0x2c, RZ, 0xfc, !PT ;  /* 0x0000002c08087812 */ /* 0x000fe400078efcff */
[----:B--2---:R-:W-:-:S03]  /*4af0*/  IADD3 R2, P0, PT, R11, R54, RZ ;  /* 0x000000360b027210 */ /* 0x004fc60007f1e0ff */
[----:B-1----:R-:W-:Y:S01]  /*4b00*/  IMAD R8, R8, R9, RZ ;  /* 0x0000000908087224 */ /* 0x002fe200078e02ff */
[----:B------:R-:W-:Y:S01]  /*4b10*/  PRMT R30, RZ, 0x7610, R30 ;  /* 0x00007610ff1e7816 */ /* 0x000fe2000000001e */
[----:B------:R-:W1:Y:S01]  /*4b20*/  LDC R9, c[0x0][0x3a8] ;  /* 0x0000ea00ff097b82 */ /* 0x000e620000000800 */
[----:B------:R-:W-:Y:S02]  /*4b30*/  LEA.HI.X.SX32 R3, R11, R53, 0x1, P0 ;  /* 0x000000350b037211 */ /* 0x000fe400000f0eff */
[----:B------:R-:W-:Y:S02]  /*4b40*/  SHF.R.U32.HI R11, RZ, 0x7, R10 ;  /* 0x00000007ff0b7819 */ /* 0x000fe4000001160a */
[----:B------:R2:W3:Y:S02]  /*4b50*/  @!P6 LDG.E.U8 R30, desc[UR10][R4.64] ;  /* 0x0000000a041ee981 */ /* 0x0004e4000c1e1100 */
[----:B------:R-:W-:-:S04]  /*4b60*/  SGXT.U32 R11, R11, 0x2 ;  /* 0x000000020b0b781a */ /* 0x000fc80000000000 */
[----:B------:R-:W-:Y:S02]  /*4b70*/  LOP3.LUT R11, R11, 0x30, RZ, 0xfc, !PT ;  /* 0x000000300b0b7812 */ /* 0x000fe400078efcff */
[----:B--2---:R-:W-:-:S03]  /*4b80*/  IADD3 R4, P6, PT, R8, R54, RZ ;  /* 0x0000003608047210 */ /* 0x004fc60007fde0ff */
[----:B0-----:R-:W-:Y:S01]  /*4b90*/  IMAD R11, R11, R39, RZ ;  /* 0x000000270b0b7224 */ /* 0x001fe200078e02ff */
[----:B------:R-:W-:Y:S01]  /*4ba0*/  PRMT R26, RZ, 0x7610, R26 ;  /* 0x00007610ff1a7816 */ /* 0x000fe2000000001a */
[----:B------:R-:W0:Y:S01]  /*4bb0*/  LDC R39, c[0x0][0x3a8] ;  /* 0x0000ea00ff277b82 */ /* 0x000e220000000800 */
[----:B------:R-:W-:Y:S02]  /*4bc0*/  LEA.HI.X.SX32 R5, R8, R53, 0x1, P6 ;  /* 0x0000003508057211 */ /* 0x000fe400030f0eff */
[----:B------:R-:W-:Y:S02]  /*4bd0*/  SHF.R.U32.HI R8, RZ, 0x7, R10 ;  /* 0x00000007ff087819 */ /* 0x000fe4000001160a */
[----:B------:R-:W-:Y:S01]  /*4be0*/  LOP3.LUT R6, R50, 0x2c, RZ, 0xfc, !PT ;  /* 0x0000002c32067812 */ /* 0x000fe200078efcff */
[----:B------:R2:W3:Y:S01]  /*4bf0*/  @!P1 LDG.E.U8 R26, desc[UR10][R2.64] ;  /* 0x0000000a021a9981 */ /* 0x0004e2000c1e1100 */
[----:B------:R-:W-:Y:S02]  /*4c00*/  SGXT.U32 R8, R8, 0x2 ;  /* 0x000000020808781a */ /* 0x000fe40000000000 */
[----:B------:R-:W-:-:S02]  /*4c10*/  ISETP.GE.AND P2, PT, R6, UR8, PT ;  /* 0x0000000806007c0c */ /* 0x000fc4000bf46270 */
        /* <DEDUP_REMOVED lines=16> */
[----:B------:R2:W3:Y:S02]  /*4d20*/  @!P3 LDG.E.U8 R44, desc[UR10][R2.64] ;  /* 0x0000000a022cb981 */ /* 0x0004e4000c1e1100 */
[----:B------:R-:W-:-:S04]  /*4d30*/  SGXT.U32 R8, R8, 0x2 ;  /* 0x000000020808781a */ /* 0x000fc80000000000 */
[----:B------:R-:W-:Y:S02]  /*4d40*/  LOP3.LUT R8, R8, 0x3c, RZ, 0xfc, !PT ;  /* 0x0000003c08087812 */ /* 0x000fe400078efcff */
[C---:B--2---:R-:W-:Y:S02]  /*4d50*/  IADD3 R2, P6, PT, R11.reuse, R54, RZ ;  /* 0x000000360b027210 */ /* 0x044fe40007fde0ff */
[----:B------:R-:W-:Y:S02]  /*4d60*/  LOP3.LUT R6, R50, 0x38, RZ, 0xfc, !PT ;  /* 0x0000003832067812 */ /* 0x000fe400078efcff */
[----:B------:R-:W-:Y:S02]  /*4d70*/  LEA.HI.X.SX32 R3, R11, R53, 0x1, P6 ;  /* 0x000000350b037211 */ /* 0x000fe400030f0eff */
[----:B------:R-:W-:Y:S01]  /*4d80*/  SHF.R.U32.HI R11, RZ, 0x7, R10 ;  /* 0x00000007ff0b7819 */ /* 0x000fe2000001160a */
[----:B-1----:R-:W-:Y:S01]  /*4d90*/  IMAD R8, R8, R9, RZ ;  /* 0x0000000908087224 */ /* 0x002fe200078e02ff */
[----:B------:R-:W-:Y:S01]  /*4da0*/  PRMT R36, RZ, 0x7610, R36 ;  /* 0x00007610ff247816 */ /* 0x000fe20000000024 */
[----:B------:R-:W1:Y:S01]  /*4db0*/  LDC R9, c[0x0][0x3a8] ;  /* 0x0000ea00ff097b82 */ /* 0x000e620000000800 */
[----:B------:R-:W-:-:S02]  /*4dc0*/  ISETP.GE.AND P5, PT, R6, UR8, PT ;  /* 0x0000000806007c0c */ /* 0x000fc4000bfa6270 */
[----:B------:R-:W-:Y:S01]  /*4dd0*/  SGXT.U32 R11, R11, 0x2 ;  /* 0x000000020b0b781a */ /* 0x000fe20000000000 */
[----:B------:R-:W2:Y:S03]  /*4de0*/  S2R R40, SR_TID.X ;  /* 0x0000000000287919 */ /* 0x000ea60000002100 */
[----:B------:R-:W-:Y:S01]  /*4df0*/  LOP3.LUT R11, R11, 0x40, RZ, 0xfc, !PT ;  /* 0x000000400b0b7812 */ /* 0x000fe200078efcff */
[----:B------:R4:W3:Y:S01]  /*4e00*/  @!P4 LDG.E.U8 R36, desc[UR10][R4.64] ;  /* 0x0000000a0424c981 */ /* 0x0008e2000c1e1100 */
[----:B------:R-:W-:-:S03]  /*4e10*/  LOP3.LUT R6, R50, 0x3c, RZ, 0xfc, !PT ;  /* 0x0000003c32067812 */ /* 0x000fc600078efcff */
[----:B0-----:R-:W-:Y:S02]  /*4e20*/  IMAD R11, R11, R39, RZ ;  /* 0x000000270b0b7224 */ /* 0x001fe400078e02ff */
[----:B------:R0:W3:Y:S01]  /*4e30*/  @!P5 LDG.E.U8 R57, desc[UR10][R2.64] ;  /* 0x0000000a0239d981 */ /* 0x0000e2000c1e1100 */
[----:B----4-:R-:W-:-:S04]  /*4e40*/  IADD3 R4, P6, PT, R8, R54, RZ ;  /* 0x0000003608047210 */ /* 0x010fc80007fde0ff */
[----:B------:R-:W-:Y:S02]  /*4e50*/  LEA.HI.X.SX32 R5, R8, R53, 0x1, P6 ;  /* 0x0000003508057211 */ /* 0x000fe400030f0eff */
[----:B------:R-:W-:Y:S02]  /*4e60*/  SHF.R.U32.HI R8, RZ, 0x7, R10 ;  /* 0x00000007ff087819 */ /* 0x000fe4000001160a */
[----:B------:R-:W-:Y:S02]  /*4e70*/  ISETP.GE.AND P0, PT, R6, UR8, PT ;  /* 0x0000000806007c0c */ /* 0x000fe4000bf06270 */
[----:B0-----:R-:W-:Y:S02]  /*4e80*/  IADD3 R2, P6, PT, R11, R54, RZ ;  /* 0x000000360b027210 */ /* 0x001fe40007fde0ff */
[----:B------:R-:W-:Y:S02]  /*4e90*/  SGXT.U32 R8, R8, 0x2 ;  /* 0x000000020808781a */ /* 0x000fe40000000000 */
[----:B------:R-:W-:-:S02]  /*4ea0*/  LOP3.LUT R6, R50, 0x44, RZ, 0xfc, !PT ;  /* 0x0000004432067812 */ /* 0x000fc400078efcff */
[----:B------:R-:W-:Y:S02]  /*4eb0*/  LOP3.LUT R8, R8, 0x44, RZ, 0xfc, !PT ;  /* 0x0000004408087812 */ /* 0x000fe400078efcff */
[----:B------:R-:W-:Y:S02]  /*4ec0*/  LEA.HI.X.SX32 R3, R11, R53, 0x1, P6 ;  /* 0x000000350b037211 */ /* 0x000fe400030f0eff */
[----:B------:R-:W-:Y:S01]  /*4ed0*/  ISETP.GE.AND P1, PT, R6, UR8, PT ;  /* 0x0000000806007c0c */ /* 0x000fe2000bf26270 */
[----:B------:R-:W0:Y:S01]  /*4ee0*/  LDC R11, c[0x0][0x3a8] ;  /* 0x0000ea00ff0b7b82 */ /* 0x000e220000000800 */
[----:B------:R-:W-:Y:S01]  /*4ef0*/  LOP3.LUT R6, R50, 0x48, RZ, 0xfc, !PT ;  /* 0x0000004832067812 */ /* 0x000fe200078efcff */
[----:B-1----:R-:W-:Y:S01]  /*4f00*/  IMAD R8, R8, R9, RZ ;  /* 0x0000000908087224 */ /* 0x002fe200078e02ff */
[----:B------:R1:W4:Y:S02]  /*4f10*/  @!P0 LDG.E.U8 R56, desc[UR10][R4.64] ;  /* 0x0000000a04388981 */ /* 0x000324000c1e1100 */
[----:B------:R-:W-:-:S02]  /*4f20*/  ISETP.GE.AND P2, PT, R6, UR8, PT ;  /* 0x0000000806007c0c */ /* 0x000fc4000bf46270 */
[----:B------:R-:W-:Y:S01]  /*4f30*/  LOP3.LUT R6, R50, 0x4c, RZ, 0xfc, !PT ;  /* 0x0000004c32067812 */ /* 0x000fe200078efcff */
[----:B------:R-:W0:Y:S01]  /*4f40*/  LDC R9, c[0x0][0x3a8] ;  /* 0x0000ea00ff097b82 */ /* 0x000e220000000800 */
[----:B------:R-:W-:Y:S02]  /*4f50*/  SHF.R.U32.HI R10, RZ, 0x7, R10 ;  /* 0x00000007ff0a7819 */ /* 0x000fe4000001160a */
[----:B------:R-:W-:Y:S01]  /*4f60*/  ISETP.GE.AND P3, PT, R6, UR8, PT ;  /* 0x0000000806007c0c */ /* 0x000fe2000bf66270 */
[----:B------:R-:W0:Y:S01]  /*4f70*/  S2R R43, SR_TID.X ;  /* 0x00000000002b7919 */ /* 0x000e220000002100 */
[----:B------:R-:W-:Y:S02]  /*4f80*/  LOP3.LUT R6, R50, 0x40, RZ, 0xfc, !PT ;  /* 0x0000004032067812 */ /* 0x000fe400078efcff */
[----:B-1----:R-:W-:Y:S02]  /*4f90*/  IADD3 R4, P6, PT, R8, R54, RZ ;  /* 0x0000003608047210 */ /* 0x002fe40007fde0ff */
[----:B------:R-:W-:-:S02]  /*4fa0*/  ISETP.GE.AND P4, PT, R6, UR8, PT ;  /* 0x0000000806007c0c */ /* 0x000fc4000bf86270 */
[----:B------:R-:W-:Y:S02]  /*4fb0*/  SGXT.U32 R10, R10, 0x2 ;  /* 0x000000020a0a781a */ /* 0x000fe40000000000 */
[----:B------:R-:W-:Y:S02]  /*4fc0*/  LEA.HI.X.SX32 R5, R8, R53, 0x1, P6 ;  /* 0x0000003508057211 */ /* 0x000fe400030f0eff */
[--C-:B--2---:R-:W-:Y:S02]  /*4fd0*/  SHF.R.U32.HI R8, RZ, 0x7, R40.reuse ;  /* 0x00000007ff087819 */ /* 0x104fe40000011628 */
[----:B------:R-:W-:Y:S02]  /*4fe0*/  LOP3.LUT R10, R10, 0x48, RZ, 0xfc, !PT ;  /* 0x000000480a0a7812 */ /* 0x000fe400078efcff */
[----:B------:R-:W-:Y:S02]  /*4ff0*/  SHF.R.U32.HI R39, RZ, 0x7, R40 ;  /* 0x00000007ff277819 */ /* 0x000fe40000011628 */
[----:B------:R-:W-:-:S02]  /*5000*/  SGXT.U32 R8, R8, 0x2 ;  /* 0x000000020808781a */ /* 0x000fc40000000000 */
[----:B------:R-:W-:Y:S01]  /*5010*/  PRMT R48, RZ, 0x7610, R48 ;  /* 0x00007610ff307816 */ /* 0x000fe20000000030 */
[----:B0-----:R-:W-:Y:S01]  /*5020*/  IMAD R10, R10, R11, RZ ;  /* 0x0000000b0a0a7224 */ /* 0x001fe200078e02ff */
[----:B------:R-:W-:Y:S02]  /*5030*/  SGXT.U32 R39, R39, 0x2 ;  /* 0x000000022727781a */ /* 0x000fe40000000000 */
[----:B------:R-:W-:Y:S02]  /*5040*/  LOP3.LUT R8, R8, 0x4c, RZ, 0xfc, !PT ;  /* 0x0000004c08087812 */ /* 0x000fe400078efcff */
[----:B------:R-:W-:Y:S01]  /*5050*/  LOP3.LUT R39, R39, 0x50, RZ, 0xfc, !PT ;  /* 0x0000005027277812 */ /* 0x000fe200078efcff */
[----:B------:R0:W2:Y:S02]  /*5060*/  @!P4 LDG.E.U8 R48, desc[UR10][R2.64] ;  /* 0x0000000a0230c981 */ /* 0x0000a4000c1e1100 */
[----:B------:R-:W-:Y:S02]  /*5070*/  IMAD R8, R8, R9, RZ ;  /* 0x0000000908087224 */ /* 0x000fe400078e02ff */
[----:B------:R-:W-:-:S02]  /*5080*/  IMAD R39, R39, R41, RZ ;  /* 0x0000002927277224 */ /* 0x000fc400078e02ff */
[----:B------:R-:W1:Y:S01]  /*5090*/  LDC R41, c[0x0][0x3a8] ;  /* 0x0000ea00ff297b82 */ /* 0x000e620000000800 */
[----:B0-----:R-:W-:-:S04]  /*50a0*/  IADD3 R2, P6, PT, R10, R54, RZ ;  /* 0x000000360a027210 */ /* 0x001fc80007fde0ff */
[----:B------:R-:W-:Y:S02]  /*50b0*/  LEA.HI.X.SX32 R3, R10, R53, 0x1, P6 ;  /* 0x000000350a037211 */ /* 0x000fe400030f0eff */
[----:B------:R-:W-:-:S04]  /*50c0*/  IADD3 R10, P6, PT, R8, R54, RZ ;  /* 0x00000036080a7210 */ /* 0x000fc80007fde0ff */
[----:B------:R-:W-:Y:S02]  /*50d0*/  LEA.HI.X.SX32 R11, R8, R53, 0x1, P6 ;  /* 0x00000035080b7211 */ /* 0x000fe400030f0eff */
[----:B------:R-:W-:-:S04]  /*50e0*/  IADD3 R8, P6, PT, R39, R54, RZ ;  /* 0x0000003627087210 */ /* 0x000fc80007fde0ff */
[----:B------:R-:W-:Y:S02]  /*50f0*/  LEA.HI.X.SX32 R9, R39, R53, 0x1, P6 ;  /* 0x0000003527097211 */ /* 0x000fe400030f0eff */
[----:B------:R-:W-:-:S04]  /*5100*/  SHF.R.U32.HI R39, RZ, 0x7, R43 ;  /* 0x00000007ff277819 */ /* 0x000fc8000001162b */
[----:B------:R-:W-:-:S04]  /*5110*/  SGXT.U32 R39, R39, 0x2 ;  /* 0x000000022727781a */ /* 0x000fc80000000000 */
[----:B------:R-:W-:-:S05]  /*5120*/  LOP3.LUT R39, R39, 0x58, RZ, 0xfc, !PT ;  /* 0x0000005827277812 */ /* 0x000fca00078efcff */
[----:B-1----:R-:W-:Y:S02]  /*5130*/  IMAD R39, R39, R41, RZ ;  /* 0x0000002927277224 */ /* 0x002fe400078e02ff */
[----:B------:R-:W0:Y:S01]  /*5140*/  S2R R41, SR_TID.X ;  /* 0x0000000000297919 */ /* 0x000e220000002100 */
[----:B------:R-:W-:Y:S02]  /*5150*/  SHF.R.U32.HI R40, RZ, 0x7, R43 ;  /* 0x00000007ff287819 */ /* 0x000fe4000001162b */
[----:B------:R-:W1:Y:S02]  /*5160*/  LDC R43, c[0x0][0x3a8] ;  /* 0x0000ea00ff2b7b82 */ /* 0x000e640000000800 */
[----:B------:R-:W-:-:S04]  /*5170*/  SGXT.U32 R40, R40, 0x2 ;  /* 0x000000022828781a */ /* 0x000fc80000000000 */
[----:B------:R-:W-:-:S05]  /*5180*/  LOP3.LUT R40, R40, 0x54, RZ, 0xfc, !PT ;  /* 0x0000005428287812 */ /* 0x000fca00078efcff */
[----:B------:R-:W-:Y:S01]  /*5190*/  IMAD R40, R40, R42, RZ ;  /* 0x0000002a28287224 */ /* 0x000fe200078e02ff */
[----:B0-----:R-:W-:-:S04]  /*51a0*/  SHF.R.U32.HI R42, RZ, 0x7, R41 ;  /* 0x00000007ff2a7819 */ /* 0x001fc80000011629 */
[----:B------:R-:W-:-:S04]  /*51b0*/  SGXT.U32 R42, R42, 0x2 ;  /* 0x000000022a2a781a */ /* 0x000fc80000000000 */
[----:B------:R-:W-:-:S05]  /*51c0*/  LOP3.LUT R42, R42, 0x64, RZ, 0xfc, !PT ;  /* 0x000000642a2a7812 */ /* 0x000fca00078efcff */
[----:B-1----:R-:W-:Y:S02]  /*51d0*/  IMAD R42, R42, R43, RZ ;  /* 0x0000002b2a2a7224 */ /* 0x002fe400078e02ff */
[----:B------:R-:W2:Y:S01]  /*51e0*/  LDL R43, [R1+0x2e8] ;  /* 0x0002e800012b7983 */ /* 0x000ea20000100800 */
[----:B------:R-:W-:Y:S02]  /*51f0*/  PRMT R7, RZ, 0x7610, R7 ;  /* 0x00007610ff077816 */ /* 0x000fe40000000007 */
[----:B------:R-:W-:-:S04]  /*5200*/  LOP3.LUT R6, R50, 0x50, RZ, 0xfc, !PT ;  /* 0x0000005032067812 */ /* 0x000fc800078efcff */
[----:B------:R0:W3:Y:S01]  /*5210*/  @!P1 LDG.E.U8 R7, desc[UR10][R4.64] ;  /* 0x0000000a04079981 */ /* 0x0000e2000c1e1100 */
[----:B------:R-:W-:Y:S02]  /*5220*/  ISETP.GE.AND P5, PT, R6, UR8, PT ;  /* 0x0000000806007c0c */ /* 0x000fe4000bfa6270 */
[C---:B------:R-:W-:Y:S02]  /*5230*/  LOP3.LUT R6, R50.reuse, 0x54, RZ, 0xfc, !PT ;  /* 0x0000005432067812 */ /* 0x040fe400078efcff */
[----:B0-----:R-:W-:Y:S02]  /*5240*/  PRMT R4, RZ, 0x7610, R4 ;  /* 0x00007610ff047816 */ /* 0x001fe40000000004 */
[----:B------:R-:W-:Y:S02]  /*5250*/  LOP3.LUT R5, R50, 0x60, RZ, 0xfc, !PT ;  /* 0x0000006032057812 */ /* 0x000fe400078efcff */
[----:B------:R-:W-:Y:S02]  /*5260*/  ISETP.GE.AND P0, PT, R6, UR8, PT ;  /* 0x0000000806007c0c */ /* 0x000fe4000bf06270 */
[----:B------:R0:W3:Y:S01]  /*5270*/  @!P2 LDG.E.U8 R4, desc[UR10][R2.64] ;  /* 0x0000000a0204a981 */ /* 0x0000e2000c1e1100 */
[----:B------:R-:W-:-:S02]  /*5280*/  LOP3.LUT R6, R50, 0x58, RZ, 0xfc, !PT ;  /* 0x0000005832067812 */ /* 0x000fc400078efcff */
[----:B------:R-:W-:Y:S02]  /*5290*/  ISETP.GE.AND P2, PT, R5, UR8, PT ;  /* 0x0000000805007c0c */ /* 0x000fe4000bf46270 */
[----:B------:R-:W-:Y:S02]  /*52a0*/  PRMT R5, RZ, 0x7610, R5 ;  /* 0x00007610ff057816 */ /* 0x000fe40000000005 */
[----:B0-----:R-:W-:-:S04]  /*52b0*/  PRMT R2, RZ, 0x7610, R2 ;  /* 0x00007610ff027816 */ /* 0x001fc80000000002 */
[----:B------:R-:W3:Y:S01]  /*52c0*/  @!P5 LDG.E.U8 R5, desc[UR10][R8.64] ;  /* 0x0000000a0805d981 */ /* 0x000ee2000c1e1100 */
[----:B------:R-:W-:Y:S02]  /*52d0*/  LOP3.LUT R3, R50, 0x64, RZ, 0xfc, !PT ;  /* 0x0000006432037812 */ /* 0x000fe400078efcff */
[----:B------:R-:W-:Y:S01]  /*52e0*/  ISETP.GE.AND P4, PT, R6, UR8, PT ;  /* 0x0000000806007c0c */ /* 0x000fe2000bf86270 */
[----:B------:R0:W3:Y:S01]  /*52f0*/  @!P3 LDG.E.U8 R2, desc[UR10][R10.64] ;  /* 0x0000000a0a02b981 */ /* 0x0000e2000c1e1100 */
[C---:B------:R-:W-:Y:S02]  /*5300*/  LOP3.LUT R6, R50.reuse, 0x5c, RZ, 0xfc, !PT ;  /* 0x0000005c32067812 */ /* 0x040fe400078efcff */
[----:B------:R-:W-:Y:S02]  /*5310*/  ISETP.GE.AND P3, PT, R3, UR8, PT ;  /* 0x0000000803007c0c */ /* 0x000fe4000bf66270 */
[----:B------:R-:W-:Y:S02]  /*5320*/  LOP3.LUT R3, R50, 0x68, RZ, 0xfc, !PT ;  /* 0x0000006832037812 */ /* 0x000fe400078efcff */
[----:B0-----:R-:W-:-:S02]  /*5330*/  IADD3 R10, P6, PT, R40, R54, RZ ;  /* 0x00000036280a7210 */ /* 0x001fc40007fde0ff */
[----:B------:R-:W-:Y:S02]  /*5340*/  ISETP.GE.AND P1, PT, R6, UR8, PT ;  /* 0x0000000806007c0c */ /* 0x000fe4000bf26270 */
[-C--:B------:R-:W-:Y:S02]  /*5350*/  LEA.HI.X.SX32 R11, R40, R53.reuse, 0x1, P6 ;  /* 0x00000035280b7211 */ /* 0x080fe400030f0eff */
[----:B------:R-:W-:Y:S02]  /*5360*/  PRMT R6, RZ, 0x7610, R6 ;  /* 0x00007610ff067816 */ /* 0x000fe40000000006 */
[----:B------:R-:W-:Y:S02]  /*5370*/  IADD3 R8, P6, PT, R39, R54, RZ ;  /* 0x0000003627087210 */ /* 0x000fe40007fde0ff */
[----:B------:R-:W-:Y:S02]  /*5380*/  ISETP.GE.AND P5, PT, R3, UR8, PT ;  /* 0x0000000803007c0c */ /* 0x000fe4000bfa6270 */
[----:B------:R-:W-:Y:S01]  /*5390*/  PRMT R3, RZ, 0x7610, R3 ;  /* 0x00007610ff037816 */ /* 0x000fe20000000003 */
[----:B------:R-:W3:Y:S01]  /*53a0*/  @!P0 LDG.E.U8 R6, desc[UR10][R10.64] ;  /* 0x0000000a0a068981 */ /* 0x000ee2000c1e1100 */
[----:B------:R-:W-:-:S03]  /*53b0*/  LEA.HI.X.SX32 R9, R39, R53, 0x1, P6 ;  /* 0x0000003527097211 */ /* 0x000fc600030f0eff */
[----:B------:R-:W3:Y:S04]  /*53c0*/  LDL R39, [R1+0x2ec] ;  /* 0x0002ec0001277983 */ /* 0x000ee80000100800 */
[----:B------:R0:W4:Y:S02]  /*53d0*/  @!P4 LDG.E.U8 R3, desc[UR10][R8.64] ;  /* 0x0000000a0803c981 */ /* 0x000124000c1e1100 */
[----:B0-----:R-:W-:Y:S02]  /*53e0*/  PRMT R8, RZ, 0x7610, R8 ;  /* 0x00007610ff087816 */ /* 0x001fe40000000008 */
[----:B--2---:R-:W-:-:S04]  /*53f0*/  IADD3 R10, P6, PT, R43, R54, RZ ;  /* 0x000000362b0a7210 */ /* 0x004fc80007fde0ff */
[----:B------:R-:W-:-:S05]  /*5400*/  LEA.HI.X.SX32 R11, R43, R53, 0x1, P6 ;  /* 0x000000352b0b7211 */ /* 0x000fca00030f0eff */
[----:B------:R-:W2:Y:S04]  /*5410*/  @!P2 LDG.E.U8 R8, desc[UR10][R10.64] ;  /* 0x0000000a0a08a981 */ /* 0x000ea8000c1e1100 */
[----:B------:R-:W2:Y:S04]  /*5420*/  LDL R10, [R1+0x2f4] ;  /* 0x0002f400010a7983 */ /* 0x000ea80000100800 */
[----:B------:R-:W4:Y:S01]  /*5430*/  LDL R11, [R1+0x2f8] ;  /* 0x0002f800010b7983 */ /* 0x000f220000100800 */
[C---:B------:R-:W-:Y:S02]  /*5440*/  LOP3.LUT R40, R50.reuse, 0x6c, RZ, 0xfc, !PT ;  /* 0x0000006c32287812 */ /* 0x040fe400078efcff */
[----:B------:R-:W-:-:S02]  /*5450*/  LOP3.LUT R41, R50, 0x70, RZ, 0xfc, !PT ;  /* 0x0000007032297812 */ /* 0x000fc400078efcff */
[----:B------:R-:W-:Y:S02]  /*5460*/  ISETP.GE.AND P0, PT, R40, UR8, PT ;  /* 0x0000000828007c0c */ /* 0x000fe4000bf06270 */
[C---:B------:R-:W-:Y:S02]  /*5470*/  IADD3 R40, P4, PT, R42.reuse, R54, RZ ;  /* 0x000000362a287210 */ /* 0x040fe40007f9e0ff */
[----:B------:R-:W-:Y:S02]  /*5480*/  ISETP.GE.AND P6, PT, R41, UR8, PT ;  /* 0x0000000829007c0c */ /* 0x000fe4000bfc6270 */
[----:B------:R-:W-:Y:S02]  /*5490*/  PRMT R9, RZ, 0x7610, R9 ;  /* 0x00007610ff097816 */ /* 0x000fe40000000009 */
[----:B------:R-:W-:Y:S02]  /*54a0*/  LEA.HI.X.SX32 R41, R42, R53, 0x1, P4 ;  /* 0x000000352a297211 */ /* 0x000fe400020f0eff */
[----:B------:R-:W-:-:S03]  /*54b0*/  LOP3.LUT R42, R50, 0x74, RZ, 0xfc, !PT ;  /* 0x00000074322a7812 */ /* 0x000fc600078efcff */
[----:B------:R3:W4:Y:S01]  /*54c0*/  @!P3 LDG.E.U8 R9, desc[UR10][R40.64] ;  /* 0x0000000a2809b981 */ /* 0x000722000c1e1100 */
[----:B------:R-:W-:Y:S02]  /*54d0*/  ISETP.GE.AND P2, PT, R42, UR8, PT ;  /* 0x000000082a007c0c */ /* 0x000fe4000bf46270 */
[----:B------:R-:W-:Y:S02]  /*54e0*/  PRMT R49, RZ, 0x7610, R49 ;  /* 0x00007610ff317816 */ /* 0x000fe40000000031 */
[----:B---3--:R-:W-:-:S04]  /*54f0*/  IADD3 R40, P4, PT, R39, R54, RZ ;  /* 0x0000003627287210 */ /* 0x008fc80007f9e0ff */
[-C--:B------:R-:W-:Y:S02]  /*5500*/  LEA.HI.X.SX32 R41, R39, R53.reuse, 0x1, P4 ;  /* 0x0000003527297211 */ /* 0x080fe400020f0eff */
[----:B------:R-:W-:Y:S01]  /*5510*/  PRMT R55, RZ, 0x7610, R55 ;  /* 0x00007610ff377816 */ /* 0x000fe20000000037 */
[----:B------:R-:W3:Y:S01]  /*5520*/  LDL R39, [R1+0x300] ;  /* 0x0003000001277983 */ /* 0x000ee20000100800 */
[----:B--2---:R-:W-:Y:S01]  /*5530*/  IMAD.MOV.U32 R43, RZ, RZ, R10 ;  /* 0x000000ffff2b7224 */ /* 0x004fe200078e000a */
[----:B------:R-:W-:Y:S02]  /*5540*/  IADD3 R42, P3, PT, R10, R54, RZ ;  /* 0x000000360a2a7210 */ /* 0x000fe40007f7e0ff */
[----:B------:R-:W-:Y:S02]  /*5550*/  LOP3.LUT R10, R50, 0x78, RZ, 0xfc, !PT ;  /* 0x00000078320a7812 */ /* 0x000fe400078efcff */
[----:B------:R-:W-:Y:S02]  /*5560*/  LEA.HI.X.SX32 R43, R43, R53, 0x1, P3 ;  /* 0x000000352b2b7211 */ /* 0x000fe400018f0eff */
[----:B------:R-:W-:-:S02]  /*5570*/  ISETP.GE.AND P3, PT, R10, UR8, PT ;  /* 0x000000080a007c0c */ /* 0x000fc4000bf66270 */
[----:B----4-:R-:W-:Y:S01]  /*5580*/  IADD3 R10, P4, PT, R11, R54, RZ ;  /* 0x000000360b0a7210 */ /* 0x010fe20007f9e0ff */
[----:B------:R0:W2:Y:S04]  /*5590*/  @!P6 LDG.E.U8 R49, desc[UR10][R42.64] ;  /* 0x0000000a2a31e981 */ /* 0x0000a8000c1e1100 */
[----:B------:R-:W4:Y:S04]  /*55a0*/  LDL R11, [R1+0x2f8] ;  /* 0x0002f800010b7983 */ /* 0x000f280000100800 */
[----:B------:R-:W0:Y:S01]  /*55b0*/  LDL R43, [R1+0x2fc] ;  /* 0x0002fc00012b7983 */ /* 0x000e220000100800 */
[----:B----4-:R-:W-:-:S02]  /*55c0*/  LEA.HI.X.SX32 R11, R11, R53, 0x1, P4 ;  /* 0x000000350b0b7211 */ /* 0x010fc400020f0eff */
[----:B0-----:R-:W-:Y:S02]  /*55d0*/  IADD3 R42, P4, PT, R43, R54, RZ ;  /* 0x000000362b2a7210 */ /* 0x001fe40007f9e0ff */
[----:B------:R-:W4:Y:S01]  /*55e0*/  LDL R43, [R1+0x2fc] ;  /* 0x0002fc00012b7983 */ /* 0x000f220000100800 */
[----:B------:R-:W-:-:S04]  /*55f0*/  LOP3.LUT R50, R50, 0x7c, RZ, 0xfc, !PT ;  /* 0x0000007c32327812 */ /* 0x000fc800078efcff */
[----:B------:R-:W-:Y:S02]  /*5600*/  ISETP.GE.AND P6, PT, R50, UR8, PT ;  /* 0x0000000832007c0c */ /* 0x000fe4000bfc6270 */
[----:B------:R-:W-:-:S06]  /*5610*/  PRMT R50, RZ, 0x7610, R50 ;  /* 0x00007610ff327816 */ /* 0x000fcc0000000032 */
[----:B------:R-:W2:Y:S04]  /*5620*/  @!P5 LDG.E.U8 R50, desc[UR10][R40.64] ;  /* 0x0000000a2832d981 */ /* 0x000ea8000c1e1100 */
[----:B------:R-:W2:Y:S01]  /*5630*/  LDL R41, [R1+0x2e4] ;  /* 0x0002e40001297983 */ /* 0x000ea20000100800 */
[----:B------:R-:W-:-:S06]  /*5640*/  PRMT R51, RZ, 0x7610, R51 ;  /* 0x00007610ff337816 */ /* 0x000fcc0000000033 */
[----:B------:R-:W2:Y:S01]  /*5650*/  @!P2 LDG.E.U8 R51, desc[UR10][R10.64] ;  /* 0x0000000a0a33a981 */ /* 0x000ea2000c1e1100 */
[----:B----4-:R-:W-:-:S05]  /*5660*/  LEA.HI.X.SX32 R43, R43, R53, 0x1, P4 ;  /* 0x000000352b2b7211 */ /* 0x010fca00020f0eff */
[----:B------:R3:W4:Y:S04]  /*5670*/  @!P3 LDG.E.U8 R55, desc[UR10][R42.64] ;  /* 0x0000000a2a37b981 */ /* 0x000728000c1e1100 */
[----:B------:R-:W4:Y:S01]  /*5680*/  LDL R43, [R1+0x2f0] ;  /* 0x0002f000012b7983 */ /* 0x000f220000100800 */
[-C--:B---3--:R-:W-:Y:S02]  /*5690*/  IADD3 R42, P2, PT, R39, R54.reuse, RZ ;  /* 0x00000036272a7210 */ /* 0x088fe40007f5e0ff */
[----:B--2---:R-:W-:Y:S01]  /*56a0*/  IADD3 R10, P4, PT, R41, R54, RZ ;  /* 0x00000036290a7210 */ /* 0x004fe20007f9e0ff */
[----:B------:R-:W-:Y:S01]  /*56b0*/  IMAD.MOV.U32 R11, RZ, RZ, R41 ;  /* 0x000000ffff0b7224 */ /* 0x000fe200078e0029 */
[----:B------:R-:W-:Y:S04]  /*56c0*/  STL [R1+0x3a0], R54 ;  /* 0x0003a03601007387 */ /* 0x000fe80000100800 */
[----:B------:R-:W-:Y:S01]  /*56d0*/  LEA.HI.X.SX32 R11, R11, R53, 0x1, P4 ;  /* 0x000000350b0b7211 */ /* 0x000fe200020f0eff */
[----:B------:R0:W-:Y:S01]  /*56e0*/  STL [R1+0x39c], R53 ;  /* 0x00039c3501007387 */ /* 0x0001e20000100800 */
[----:B------:R-:W-:-:S02]  /*56f0*/  PRMT R58, RZ, 0x7610, R58 ;  /* 0x00007610ff3a7816 */ /* 0x000fc4000000003a */
[----:B------:R-:W-:Y:S02]  /*5700*/  PRMT R59, RZ, 0x7610, R59 ;  /* 0x00007610ff3b7816 */ /* 0x000fe4000000003b */
[----:B------:R-:W-:Y:S02]  /*5710*/  PRMT R61, RZ, 0x7610, R61 ;  /* 0x00007610ff3d7816 */ /* 0x000fe4000000003d */
[----:B------:R1:W2:Y:S02]  /*5720*/  @!P1 LDG.E.U8 R58, desc[UR10][R10.64] ;  /* 0x0000000a0a3a9981 */ /* 0x0002a4000c1e1100 */
[----:B-1----:R-:W-:Y:S01]  /*5730*/  LOP3.LUT R10, R37, 0x7f, RZ, 0xc0, !PT ;  /* 0x0000007f250a7812 */ /* 0x002fe200078ec0ff */
[----:B----4-:R-:W-:Y:S01]  /*5740*/  IMAD.MOV.U32 R41, RZ, RZ, R43 ;  /* 0x000000ffff297224 */ /* 0x010fe200078e002b */
[----:B------:R-:W-:Y:S02]  /*5750*/  IADD3 R40, P3, PT, R43, R54, RZ ;  /* 0x000000362b287210 */ /* 0x000fe40007f7e0ff */
[----:B------:R-:W-:-:S02]  /*5760*/  LEA.HI.X.SX32 R43, R39, R53, 0x1, P2 ;  /* 0x00000035272b7211 */ /* 0x000fc400010f0eff */
[----:B------:R-:W-:Y:S02]  /*5770*/  LEA.HI.X.SX32 R41, R41, R53, 0x1, P3 ;  /* 0x0000003529297211 */ /* 0x000fe400018f0eff */
[----:B0-----:R-:W0:Y:S03]  /*5780*/  S2R R53, SR_TID.X ;  /* 0x0000000000357919 */ /* 0x001e260000002100 */
[----:B------:R-:W3:Y:S04]  /*5790*/  @!P0 LDG.E.U8 R59, desc[UR10][R40.64] ;  /* 0x0000000a283b8981 */ /* 0x000ee8000c1e1100 */
[----:B------:R-:W4:Y:S01]  /*57a0*/  @!P6 LDG.E.U8 R61, desc[UR10][R42.64] ;  /* 0x0000000a2a3de981 */ /* 0x000f22000c1e1100 */
[----:B0-----:R-:W-:-:S04]  /*57b0*/  LOP3.LUT R39, R53, 0x180, RZ, 0xc0, !PT ;  /* 0x0000018035277812 */ /* 0x001fc800078ec0ff */
[----:B------:R-:W-:-:S04]  /*57c0*/  SHF.R.U32.HI R54, RZ, 0x4, R39 ;  /* 0x00000004ff367819 */ /* 0x000fc80000011627 */
[----:B------:R-:W-:Y:S01]  /*57d0*/  LOP3.LUT R54, R54, 0x1ff, R53, 0x78, !PT ;  /* 0x000001ff36367812 */ /* 0x000fe200078e7835 */
[----:B------:R-:W-:Y:S06]  /*57e0*/  BAR.SYNC.DEFER_BLOCKING 0x0 ;  /* 0x0000000000007b1d */ /* 0x000fec0000010000 */
[----:B------:R0:W-:Y:S04]  /*57f0*/  STS.U8 [R54+UR5], R30 ;  /* 0x0000001e36007988 */ /* 0x0001e80008000005 */
[----:B------:R-:W-:Y:S04]  /*5800*/  STS.U8 [R54+UR5+0x800], R31 ;  /* 0x0008001f36007988 */ /* 0x000fe80008000005 */
[----:B------:R1:W-:Y:S01]  /*5810*/  STS.U8 [R54+UR5+0x1000], R33 ;  /* 0x0010002136007988 */ /* 0x0003e20008000005 */
[----:B------:R-:W-:-:S03]  /*5820*/  SHF.R.U32.HI R39, RZ, 0x4, R39 ;  /* 0x00000004ff277819 */ /* 0x000fc60000011627 */
[----:B0-----:R-:W4:Y:S01]  /*5830*/  LDL.LU R30, [R1+0x494] ;  /* 0x00049400011e7983 */ /* 0x001f220000300800 */
[----:B-1----:R-:W0:Y:S03]  /*5840*/  S2R R33, SR_TID.X ;  /* 0x0000000000217919 */ /* 0x002e260000002100 */
[----:B------:R1:W-:Y:S04]  /*5850*/  STS.U8 [R54+UR5+0x1800], R44 ;  /* 0x0018002c36007988 */ /* 0x0003e80008000005 */
[----:B------:R-:W-:Y:S04]  /*5860*/  STS.U8 [R54+UR5+0x2000], R48 ;  /* 0x0020003036007988 */ /* 0x000fe80008000005 */
[----:B------:R-:W-:Y:S04]  /*5870*/  STS.U8 [R54+UR5+0x2800], R5 ;  /* 0x0028000536007988 */ /* 0x000fe80008000005 */
[----:B------:R-:W-:Y:S04]  /*5880*/  STS.U8 [R54+UR5+0x3000], R8 ;  /* 0x0030000836007988 */ /* 0x000fe80008000005 */
[----:B------:R-:W-:Y:S04]  /*5890*/  STS.U8 [R54+UR5+0x3800], R49 ;  /* 0x0038003136007988 */ /* 0x000fe80008000005 */
[----:B------:R-:W4:Y:S04]  /*58a0*/  LDL.LU R31, [R1+0x490] ;  /* 0x00049000011f7983 */ /* 0x000f280000300800 */
[----:B-1----:R-:W4:Y:S01]  /*58b0*/  LDL.LU R44, [R1+0x48c] ;  /* 0x00048c00012c7983 */ /* 0x002f220000300800 */
[----:B0-----:R-:W-:-:S04]  /*58c0*/  LOP3.LUT R39, R39, 0x1ff, R33, 0x78, !PT ;  /* 0x000001ff27277812 */ /* 0x001fc800078e7821 */
[----:B------:R-:W-:Y:S02]  /*58d0*/  LOP3.LUT R39, R39, 0x20, RZ, 0x3c, !PT ;  /* 0x0000002027277812 */ /* 0x000fe400078e3cff */
[----:B------:R-:W-:-:S03]  /*58e0*/  LOP3.LUT R33, R33, 0x180, RZ, 0xc0, !PT ;  /* 0x0000018021217812 */ /* 0x000fc600078ec0ff */
[----:B------:R0:W-:Y:S04]  /*58f0*/  STS.U8 [R39+UR5+0x200], R45 ;  /* 0x0002002d27007988 */ /* 0x0001e80008000005 */
[----:B------:R1:W-:Y:S04]  /*5900*/  STS.U8 [R39+UR5+0xa00], R46 ;  /* 0x000a002e27007988 */ /* 0x0003e80008000005 */
[----:B------:R-:W-:Y:S04]  /*5910*/  STS.U8 [R39+UR5+0x1200], R32 ;  /* 0x0012002027007988 */ /* 0x000fe80008000005 */
[----:B------:R2:W-:Y:S04]  /*5920*/  STS.U8 [R39+UR5+0x1a00], R36 ;  /* 0x001a002427007988 */ /* 0x0005e80008000005 */
[----:B0-----:R-:W4:Y:S04]  /*5930*/  LDL.LU R45, [R1+0x488] ;  /* 0x00048800012d7983 */ /* 0x001f280000300800 */
[----:B-1----:R-:W4:Y:S01]  /*5940*/  LDL.LU R46, [R1+0x484] ;  /* 0x00048400012e7983 */ /* 0x002f220000300800 */
[----:B--2---:R-:W-:-:S03]  /*5950*/  SHF.R.U32.HI R36, RZ, 0x4, R33 ;  /* 0x00000004ff247819 */ /* 0x004fc60000011621 */
[----:B------:R-:W2:Y:S01]  /*5960*/  LDL R32, [R1+0x114] ;  /* 0x0001140001207983 */ /* 0x000ea20000100800 */
[----:B------:R-:W-:Y:S02]  /*5970*/  LOP3.LUT R36, R36, 0x1ff, R37, 0x78, !PT ;  /* 0x000001ff24247812 */ /* 0x000fe400078e7825 */
[----:B------:R-:W-:Y:S01]  /*5980*/  ISETP.GE.AND P0, PT, R10, UR8, PT ;  /* 0x000000080a007c0c */ /* 0x000fe2000bf06270 */
[----:B------:R-:W2:Y:S01]  /*5990*/  LDL R5, [R1+0x110] ;  /* 0x0001100001057983 */ /* 0x000ea20000100800 */
[----:B------:R-:W-:-:S03]  /*59a0*/  LOP3.LUT R36, R36, 0x40, RZ, 0x3c, !PT ;  /* 0x0000004024247812 */ /* 0x000fc600078e3cff */
[----:B------:R-:W2:Y:S04]  /*59b0*/  LDL R10, [R1+0x254] ;  /* 0x00025400010a7983 */ /* 0x000ea80000100800 */
[----:B------:R-:W-:Y:S04]  /*59c0*/  STS.U8 [R39+UR5+0x2200], R7 ;  /* 0x0022000727007988 */ /* 0x000fe80008000005 */
[----:B------:R0:W-:Y:S04]  /*59d0*/  STS.U8 [R39+UR5+0x2a00], R6 ;  /* 0x002a000627007988 */ /* 0x0001e80008000005 */
[----:B------:R-:W-:Y:S04]  /*59e0*/  STS.U8 [R39+UR5+0x3200], R9 ;  /* 0x0032000927007988 */ /* 0x000fe80008000005 */
[----:B------:R-:W-:Y:S04]  /*59f0*/  STS.U8 [R39+UR5+0x3a00], R51 ;  /* 0x003a003327007988 */ /* 0x000fe80008000005 */
[----:B------:R-:W-:Y:S04]  /*5a00*/  STS.U8 [R36+UR5+0x400], R38 ;  /* 0x0004002624007988 */ /* 0x000fe80008000005 */
[----:B------:R1:W-:Y:S04]  /*5a10*/  STS.U8 [R36+UR5+0xc00], R27 ;  /* 0x000c001b24007988 */ /* 0x0003e80008000005 */
[----:B------:R-:W2:Y:S01]  /*5a20*/  LDL R11, [R1+0x250] ;  /* 0x00025000010b7983 */ /* 0x000ea20000100800 */
[----:B------:R-:W-:-:S03]  /*5a30*/  SHF.R.U32.HI R33, RZ, 0x4, R33 ;  /* 0x00000004ff217819 */ /* 0x000fc60000011621 */
[----:B0-----:R-:W2:Y:S04]  /*5a40*/  LDL R6, [R1+0x104] ;  /* 0x0001040001067983 */ /* 0x001ea80000100800 */
[----:B-1----:R-:W2:Y:S04]  /*5a50*/  LDL R27, [R1+0x10c] ;  /* 0x00010c00011b7983 */ /* 0x002ea80000100800 */
[----:B------:R0:W-:Y:S01]  /*5a60*/  STS.U8 [R36+UR5+0x1400], R26 ;  /* 0x0014001a24007988 */ /* 0x0001e20008000005 */
[----:B------:R-:W-:-:S03]  /*5a70*/  PRMT R47, RZ, 0x7610, R47 ;  /* 0x00007610ff2f7816 */ /* 0x000fc6000000002f */
[----:B------:R-:W2:Y:S04]  /*5a80*/  LDL R7, [R1+0x24c] ;  /* 0x00024c0001077983 */ /* 0x000ea80000100800 */
[----:B------:R-:W2:Y:S04]  /*5a90*/  LDL R9, [R1+0x248] ;  /* 0x0002480001097983 */ /* 0x000ea80000100800 */
[----:B0-----:R-:W2:Y:S01]  /*5aa0*/  LDL R26, [R1+0x108] ;  /* 0x00010800011a7983 */ /* 0x001ea20000100800 */
[----:B------:R-:W-:-:S03]  /*5ab0*/  LOP3.LUT R33, R33, 0x1ff, R37, 0x78, !PT ;  /* 0x000001ff21217812 */ /* 0x000fc600078e7825 */
[----:B------:R-:W-:Y:S01]  /*5ac0*/  STS.U8 [R36+UR5+0x1c00], R57 ;  /* 0x001c003924007988 */ /* 0x000fe20008000005 */
[----:B------:R-:W-:-:S03]  /*5ad0*/  LOP3.LUT R33, R33, 0x60, RZ, 0x3c, !PT ;  /* 0x0000006021217812 */ /* 0x000fc600078e3cff */
[----:B------:R-:W-:Y:S04]  /*5ae0*/  STS.U8 [R36+UR5+0x2400], R4 ;  /* 0x0024000424007988 */ /* 0x000fe80008000005 */
[----:B------:R-:W-:Y:S04]  /*5af0*/  STS.U8 [R36+UR5+0x2c00], R3 ;  /* 0x002c000324007988 */ /* 0x000fe80008000005 */
[----:B------:R-:W-:Y:S04]  /*5b00*/  STS.U8 [R36+UR5+0x3400], R50 ;  /* 0x0034003224007988 */ /* 0x000fe80008000005 */
[----:B------:R-:W-:Y:S04]  /*5b10*/  STS.U8 [R36+UR5+0x3c00], R55 ;  /* 0x003c003724007988 */ /* 0x000fe80008000005 */
[----:B------:R-:W-:Y:S04]  /*5b20*/  STS.U8 [R33+UR5+0x600], R35 ;  /* 0x0006002321007988 */ /* 0x000fe80008000005 */
[----:B------:R-:W-:Y:S04]  /*5b30*/  STS.U8 [R33+UR5+0xe00], R34 ;  /* 0x000e002221007988 */ /* 0x000fe80008000005 */
[----:B------:R0:W-:Y:S04]  /*5b40*/  STS.U8 [R33+UR5+0x1600], R25 ;  /* 0x0016001921007988 */ /* 0x0001e80008000005 */
[----:B------:R-:W-:Y:S04]  /*5b50*/  STS.U8 [R33+UR5+0x1e00], R56 ;  /* 0x001e003821007988 */ /* 0x000fe80008000005 */
[----:B------:R-:W-:Y:S04]  /*5b60*/  STS.U8 [R33+UR5+0x2600], R2 ;  /* 0x0026000221007988 */ /* 0x000fe80008000005 */
[----:B------:R-:W-:Y:S01]  /*5b70*/  STS.U8 [R33+UR5+0x2e00], R58 ;  /* 0x002e003a21007988 */ /* 0x000fe20008000005 */
[----:B0----5:R-:W-:-:S03]  /*5b80*/  SHF.R.S32.HI R25, RZ, 0x1f, R52 ;  /* 0x0000001fff197819 */ /* 0x021fc60000011434 */
[----:B------:R-:W2:Y:S04]  /*5b90*/  LDL R8, [R1+0x244] ;  /* 0x0002440001087983 */ /* 0x000ea80000100800 */
[----:B---3--:R-:W-:Y:S04]  /*5ba0*/  STS.U8 [R33+UR5+0x3600], R59 ;  /* 0x0036003b21007988 */ /* 0x008fe80008000005 */
[----:B----4-:R0:W-:Y:S04]  /*5bb0*/  STS.U8 [R33+UR5+0x3e00], R61 ;  /* 0x003e003d21007988 */ /* 0x0101e80008000005 */
[----:B0-----:R-:W3:Y:S01]  /*5bc0*/  LDL R33, [R1+0x100] ;  /* 0x0001000001217983 */ /* 0x001ee20000100800 */
[----:B------:R-:W-:-:S02]  /*5bd0*/  PRMT R23, RZ, 0x7610, R23 ;  /* 0x00007610ff177816 */ /* 0x000fc40000000017 */
[C---:B--2---:R-:W-:Y:S01]  /*5be0*/  IADD3 RZ, P2, PT, R52.reuse, R32, RZ ;  /* 0x0000002034ff7210 */ /* 0x044fe20007f5e0ff */
[C---:B------:R-:W-:Y:S02]  /*5bf0*/  IMAD.IADD R2, R52.reuse, 0x1, R32 ;  /* 0x0000000134027824 */ /* 0x040fe400078e0220 */
[----:B------:R-:W2:Y:S01]  /*5c00*/  LDL R32, [R1+0xfc] ;  /* 0x0000fc0001207983 */ /* 0x000ea20000100800 */
[C---:B------:R-:W-:Y:S01]  /*5c10*/  IADD3 RZ, P1, PT, R52.reuse, R5, RZ ;  /* 0x0000000534ff7210 */ /* 0x040fe20007f3e0ff */
[----:B------:R-:W-:Y:S01]  /*5c20*/  IMAD.X R3, R25, 0x1, R10, P2 ;  /* 0x0000000119037824 */ /* 0x000fe200010e060a */
[----:B------:R-:W-:Y:S01]  /*5c30*/  BAR.SYNC.DEFER_BLOCKING 0x0 ;  /* 0x0000000000007b1d */ /* 0x000fe20000010000 */
[----:B------:R-:W-:-:S05]  /*5c40*/  IMAD.IADD R4, R52, 0x1, R5 ;  /* 0x0000000134047824 */ /* 0x000fca00078e0205 */
[----:B------:R-:W4:Y:S04]  /*5c50*/  LDL R10, [R1+0xf8] ;  /* 0x0000f800010a7983 */ /* 0x000f280000100800 */
[----:B------:R0:W4:Y:S01]  /*5c60*/  @!P0 LDG.E.U8 R47, desc[UR10][R2.64] ;  /* 0x0000000a022f8981 */ /* 0x000122000c1e1100 */
[----:B------:R-:W-:-:S03]  /*5c70*/  IMAD.X R5, R25, 0x1, R11, P1 ;  /* 0x0000000119057824 */ /* 0x000fc600008e060b */
[----:B------:R-:W4:Y:S04]  /*5c80*/  LDL R11, [R1+0x240] ;  /* 0x00024000010b7983 */ /* 0x000f280000100800 */
[----:B------:R1:W4:Y:S01]  /*5c90*/  @!P0 LDG.E.U8 R23, desc[UR10][R4.64] ;  /* 0x0000000a04178981 */ /* 0x000322000c1e1100 */
[C---:B------:R-:W-:Y:S01]  /*5ca0*/  IADD3 RZ, P3, PT, R52.reuse, R27, RZ ;  /* 0x0000001b34ff7210 */ /* 0x040fe20007f7e0ff */
[C---:B0-----:R-:W-:Y:S02]  /*5cb0*/  IMAD.IADD R2, R52.reuse, 0x1, R27 ;  /* 0x0000000134027824 */ /* 0x041fe400078e021b */
[----:B------:R-:W4:Y:S04]  /*5cc0*/  LDL R27, [R1+0x238] ;  /* 0x00023800011b7983 */ /* 0x000f280000100800 */
[----:B------:R-:W4:Y:S01]  /*5cd0*/  LDL.LU R53, [R1+0x23c] ;  /* 0x00023c0001357983 */ /* 0x000f220000300800 */
[C---:B------:R-:W-:Y:S01]  /*5ce0*/  IADD3 RZ, P2, PT, R52.reuse, R26, RZ ;  /* 0x0000001a34ff7210 */ /* 0x040fe20007f5e0ff */
[----:B-1----:R-:W-:-:S02]  /*5cf0*/  IMAD.IADD R4, R52, 0x1, R26 ;  /* 0x0000000134047824 */ /* 0x002fc400078e021a */
[----:B------:R-:W4:Y:S01]  /*5d00*/  LDL R26, [R1+0xf4] ;  /* 0x0000f400011a7983 */ /* 0x000f220000100800 */
[C---:B------:R-:W-:Y:S01]  /*5d10*/  IADD3 RZ, P1, PT, R52.reuse, R6, RZ ;  /* 0x0000000634ff7210 */ /* 0x040fe20007f3e0ff */
[C---:B------:R-:W-:Y:S01]  /*5d20*/  IMAD.X R3, R25.reuse, 0x1, R7, P3 ;  /* 0x0000000119037824 */ /* 0x040fe200018e0607 */
[----:B------:R-:W-:Y:S01]  /*5d30*/  PRMT R12, RZ, 0x7610, R12 ;  /* 0x00007610ff0c7816 */ /* 0x000fe2000000000c */
[----:B------:R-:W-:Y:S01]  /*5d40*/  IMAD.IADD R6, R52, 0x1, R6 ;  /* 0x0000000134067824 */ /* 0x000fe200078e0206 */
[----:B------:R-:W-:Y:S01]  /*5d50*/  PRMT R16, RZ, 0x7610, R16 ;  /* 0x00007610ff107816 */ /* 0x000fe20000000010 */
[C---:B------:R-:W-:Y:S01]  /*5d60*/  IMAD.X R5, R25.reuse, 0x1, R9, P2 ;  /* 0x0000000119057824 */ /* 0x040fe200010e0609 */
[----:B------:R-:W-:Y:S01]  /*5d70*/  PRMT R13, RZ, 0x7610, R13 ;  /* 0x00007610ff0d7816 */ /* 0x000fe2000000000d */
[----:B------:R-:W4:Y:S04]  /*5d80*/  LDL R9, [R1+0xf0] ;  /* 0x0000f00001097983 */ /* 0x000f280000100800 */
[----:B------:R0:W4:Y:S04]  /*5d90*/  @!P0 LDG.E.U8 R12, desc[UR10][R2.64] ;  /* 0x0000000a020c8981 */ /* 0x000128000c1e1100 */
[----:B------:R1:W4:Y:S01]  /*5da0*/  @!P0 LDG.E.U8 R16, desc[UR10][R4.64] ;  /* 0x0000000a04108981 */ /* 0x000322000c1e1100 */
[----:B------:R-:W-:-:S03]  /*5db0*/  IMAD.X R7, R25, 0x1, R8, P1 ;  /* 0x0000000119077824 */ /* 0x000fc600008e0608 */
[----:B------:R-:W4:Y:S04]  /*5dc0*/  LDL R8, [R1+0x18c] ;  /* 0x00018c0001087983 */ /* 0x000f280000100800 */
[----:B------:R0:W4:Y:S04]  /*5dd0*/  @!P0 LDG.E.U8 R13, desc[UR10][R6.64] ;  /* 0x0000000a060d8981 */ /* 0x000128000c1e1100 */
[----:B------:R-:W4:Y:S04]  /*5de0*/  LDL.LU R54, [R1+0x234] ;  /* 0x0002340001367983 */ /* 0x000f280000300800 */
[----:B------:R-:W4:Y:S01]  /*5df0*/  LDL R35, [R1+0x1ac] ;  /* 0x0001ac0001237983 */ /* 0x000f220000100800 */
[----:B------:R-:W-:-:S02]  /*5e00*/  PRMT R17, RZ, 0x7610, R17 ;  /* 0x00007610ff117816 */ /* 0x000fc40000000011 */
[C---:B---3--:R-:W-:Y:S01]  /*5e10*/  IADD3 RZ, P3, PT, R52.reuse, R33, RZ ;  /* 0x0000002134ff7210 */ /* 0x048fe20007f7e0ff */
[C---:B0-----:R-:W-:Y:S01]  /*5e20*/  IMAD.IADD R2, R52.reuse, 0x1, R33 ;  /* 0x0000000134027824 */ /* 0x041fe200078e0221 */
[C---:B--2---:R-:W-:Y:S01]  /*5e30*/  IADD3 RZ, P2, PT, R52.reuse, R32, RZ ;  /* 0x0000002034ff7210 */ /* 0x044fe20007f5e0ff */
[C---:B-1----:R-:W-:Y:S02]  /*5e40*/  IMAD.IADD R4, R52.reuse, 0x1, R32 ;  /* 0x0000000134047824 */ /* 0x042fe400078e0220 */
[----:B------:R-:W2:Y:S01]  /*5e50*/  LDL R32, [R1+0x188] ;  /* 0x0001880001207983 */ /* 0x000ea20000100800 */
[C---:B----4-:R-:W-:Y:S01]  /*5e60*/  IADD3 RZ, P1, PT, R52.reuse, R10, RZ ;  /* 0x0000000a34ff7210 */ /* 0x050fe20007f3e0ff */
[----:B------:R-:W-:Y:S02]  /*5e70*/  IMAD.IADD R6, R52, 0x1, R10 ;  /* 0x0000000134067824 */ /* 0x000fe400078e020a */
[----:B------:R-:W3:Y:S01]  /*5e80*/  LDL R10, [R1+0x19c] ;  /* 0x00019c00010a7983 */ /* 0x000ee20000100800 */
[----:B------:R-:W-:-:S03]  /*5e90*/  IMAD.X R3, R25, 0x1, R11, P3 ;  /* 0x0000000119037824 */ /* 0x000fc600018e060b */
[----:B------:R-:W4:Y:S04]  /*5ea0*/  LDL R11, [R1+0x194] ;  /* 0x00019400010b7983 */ /* 0x000f280000100800 */
[----:B------:R0:W4:Y:S01]  /*5eb0*/  @!P0 LDG.E.U8 R17, desc[UR10][R2.64] ;  /* 0x0000000a02118981 */ /* 0x000122000c1e1100 */
[----:B------:R-:W-:-:S03]  /*5ec0*/  IMAD.X R5, R25, 0x1, R53, P2 ;  /* 0x0000000119057824 */ /* 0x000fc600010e0635 */
[----:B------:R1:W-:Y:S04]  /*5ed0*/  STL [R1+0x3a4], R53 ;  /* 0x0003a43501007387 */ /* 0x0003e80000100800 */
[----:B-1----:R-:W4:Y:S01]  /*5ee0*/  LDL.LU R53, [R1+0x230] ;  /* 0x0002300001357983 */ /* 0x002f220000300800 */
[----:B------:R-:W-:-:S03]  /*5ef0*/  IMAD.X R7, R25, 0x1, R27, P1 ;  /* 0x0000000119077824 */ /* 0x000fc600008e061b */
[----:B------:R-:W4:Y:S01]  /*5f00*/  LDL R27, [R1+0x190] ;  /* 0x00019000011b7983 */ /* 0x000f220000100800 */
[C---:B------:R-:W-:Y:S01]  /*5f10*/  IADD3 RZ, P2, PT, R52.reuse, R26, RZ ;  /* 0x0000001a34ff7210 */ /* 0x040fe20007f5e0ff */
[C---:B0-----:R-:W-:Y:S02]  /*5f20*/  IMAD.IADD R2, R52.reuse, 0x1, R26 ;  /* 0x0000000134027824 */ /* 0x041fe400078e021a */
[----:B------:R-:W4:Y:S01]  /*5f30*/  LDL R26, [R1+0x198] ;  /* 0x00019800011a7983 */ /* 0x000f220000100800 */
[----:B------:R-:W-:Y:S02]  /*5f40*/  PRMT R14, RZ, 0x7610, R14 ;  /* 0x00007610ff0e7816 */ /* 0x000fe4000000000e */
[----:B------:R-:W-:Y:S01]  /*5f50*/  IADD3 RZ, P1, PT, R52, R9, RZ ;  /* 0x0000000934ff7210 */ /* 0x000fe20007f3e0ff */
[----:B------:R-:W4:Y:S04]  /*5f60*/  LDL R34, [R1+0x1a8] ;  /* 0x0001a80001227983 */ /* 0x000f280000100800 */
[----:B------:R0:W4:Y:S01]  /*5f70*/  @!P0 LDG.E.U8 R14, desc[UR10][R4.64] ;  /* 0x0000000a040e8981 */ /* 0x000122000c1e1100 */
[----:B------:R-:W-:-:S06]  /*5f80*/  PRMT R18, RZ, 0x7610, R18 ;  /* 0x00007610ff127816 */ /* 0x000fcc0000000012 */
[----:B------:R1:W4:Y:S01]  /*5f90*/  @!P0 LDG.E.U8 R18, desc[UR10][R6.64] ;  /* 0x0000000a06128981 */ /* 0x000322000c1e1100 */
[C---:B0-----:R-:W-:Y:S01]  /*5fa0*/  IMAD.IADD R4, R52.reuse, 0x1, R9 ;  /* 0x0000000134047824 */ /* 0x041fe200078e0209 */
[----:B------:R-:W-:Y:S01]  /*5fb0*/  IADD3 R8, P3, PT, R52, R8, RZ ;  /* 0x0000000834087210 */ /* 0x000fe20007f7e0ff */
[C---:B------:R-:W-:Y:S01]  /*5fc0*/  IMAD.X R3, R25.reuse, 0x1, R54, P2 ;  /* 0x0000000119037824 */ /* 0x040fe200010e0636 */
[----:B------:R0:W-:Y:S04]  /*5fd0*/  STL [R1+0x3a8], R54 ;  /* 0x0003a83601007387 */ /* 0x0001e80000100800 */
[----:B0-----:R-:W4:Y:S01]  /*5fe0*/  LDL.LU R54, [R1+0x220] ;  /* 0x0002200001367983 */ /* 0x001f220000300800 */
[----:B-1----:R-:W-:Y:S01]  /*5ff0*/  PRMT R7, RZ, 0x7610, R7 ;  /* 0x00007610ff077816 */ /* 0x002fe20000000007 */
[----:B--2---:R-:W-:-:S05]  /*6000*/  IMAD.X R9, R25, 0x1, R32, P3 ;  /* 0x0000000119097824 */ /* 0x004fca00018e0620 */
[----:B------:R0:W2:Y:S01]  /*6010*/  @!P0 LDG.E.U8 R7, desc[UR10][R8.64] ;  /* 0x0000000a08078981 */ /* 0x0000a2000c1e1100 */
[C---:B---3--:R-:W-:Y:S01]  /*6020*/  IADD3 R10, P2, PT, R52.reuse, R10, RZ ;  /* 0x0000000a340a7210 */ /* 0x048fe20007f5e0ff */
[----:B----4-:R-:W-:Y:S02]  /*6030*/  IMAD.X R5, R25, 0x1, R53, P1 ;  /* 0x0000000119057824 */ /* 0x010fe400008e0635 */
[----:B------:R1:W-:Y:S04]  /*6040*/  STL [R1+0x3ac], R53 ;  /* 0x0003ac3501007387 */ /* 0x0003e80000100800 */
[----:B-1----:R-:W3:Y:S04]  /*6050*/  LDL.LU R53, [R1+0x210] ;  /* 0x0002100001357983 */ /* 0x002ee80000300800 */
[----:B------:R-:W4:Y:S01]  /*6060*/  LDL R32, [R1+0x1bc] ;  /* 0x0001bc0001207983 */ /* 0x000f220000100800 */
[----:B0-----:R-:W-:-:S03]  /*6070*/  IADD3 R8, P1, PT, R52, R11, RZ ;  /* 0x0000000b34087210 */ /* 0x001fc60007f3e0ff */
[----:B------:R-:W2:Y:S02]  /*6080*/  LDL R33, [R1+0x1b4] ;  /* 0x0001b40001217983 */ /* 0x000ea40000100800 */
[C---:B------:R-:W-:Y:S02]  /*6090*/  IMAD.X R9, R25.reuse, 0x1, R27, P1 ;  /* 0x0000000119097824 */ /* 0x040fe400008e061b */
[----:B------:R-:W3:Y:S01]  /*60a0*/  LDL R27, [R1+0x1cc] ;  /* 0x0001cc00011b7983 */ /* 0x000ee20000100800 */
[----:B------:R-:W-:-:S03]  /*60b0*/  IMAD.X R11, R25, 0x1, R26, P2 ;  /* 0x00000001190b7824 */ /* 0x000fc600010e061a */
[----:B------:R-:W3:Y:S01]  /*60c0*/  LDL R26, [R1+0x1b8] ;  /* 0x0001b800011a7983 */ /* 0x000ee20000100800 */
[----:B------:R-:W-:Y:S02]  /*60d0*/  IADD3 R40, P3, PT, R52, R35, RZ ;  /* 0x0000002334287210 */ /* 0x000fe40007f7e0ff */
[----:B------:R-:W-:Y:S01]  /*60e0*/  PRMT R6, RZ, 0x7610, R6 ;  /* 0x00007610ff067816 */ /* 0x000fe20000000006 */
[----:B------:R-:W3:Y:S02]  /*60f0*/  LDL R36, [R1+0x1b0] ;  /* 0x0001b00001247983 */ /* 0x000ee40000100800 */
[----:B------:R-:W-:Y:S02]  /*6100*/  IMAD.X R41, R25, 0x1, R34, P3 ;  /* 0x0000000119297824 */ /* 0x000fe400018e0622 */
[----:B------:R-:W3:Y:S04]  /*6110*/  LDL R34, [R1+0x1c8] ;  /* 0x0001c80001227983 */ /* 0x000ee80000100800 */
[----:B------:R-:W3:Y:S01]  /*6120*/  @!P0 LDG.E.U8 R6, desc[UR10][R40.64] ;  /* 0x0000000a28068981 */ /* 0x000ee2000c1e1100 */
[----:B------:R-:W-:-:S03]  /*6130*/  PRMT R15, RZ, 0x7610, R15 ;  /* 0x00007610ff0f7816 */ /* 0x000fc6000000000f */
[----:B------:R-:W3:Y:S04]  /*6140*/  LDL R35, [R1+0x1e4] ;  /* 0x0001e40001237983 */ /* 0x000ee80000100800 */
[----:B------:R0:W3:Y:S01]  /*6150*/  @!P0 LDG.E.U8 R15, desc[UR10][R2.64] ;  /* 0x0000000a020f8981 */ /* 0x0000e2000c1e1100 */
[----:B------:R-:W-:Y:S02]  /*6160*/  PRMT R19, RZ, 0x7610, R19 ;  /* 0x00007610ff137816 */ /* 0x000fe40000000013 */
[----:B------:R-:W-:Y:S01]  /*6170*/  PRMT R22, RZ, 0x7610, R22 ;  /* 0x00007610ff167816 */ /* 0x000fe20000000016 */
[----:B------:R-:W3:Y:S04]  /*6180*/  LDL R38, [R1+0x218] ;  /* 0x0002180001267983 */ /* 0x000ee80000100800 */
[----:B------:R-:W3:Y:S01]  /*6190*/  @!P0 LDG.E.U8 R19, desc[UR10][R4.64] ;  /* 0x0000000a04138981 */ /* 0x000ee2000c1e1100 */
[----:B0-----:R-:W-:-:S02]  /*61a0*/  PRMT R2, RZ, 0x7610, R2 ;  /* 0x00007610ff027816 */ /* 0x001fc40000000002 */
[----:B------:R-:W-:Y:S01]  /*61b0*/  PRMT R24, RZ, 0x7610, R24 ;  /* 0x00007610ff187816 */ /* 0x000fe20000000018 */
[----:B------:R-:W3:Y:S04]  /*61c0*/  LDL R37, [R1+0x214] ;  /* 0x0002140001257983 */ /* 0x000ee80000100800 */
[----:B------:R3:W3:Y:S01]  /*61d0*/  @!P0 LDG.E.U8 R2, desc[UR10][R10.64] ;  /* 0x0000000a0a028981 */ /* 0x0006e2000c1e1100 */
[----:B----4-:R-:W-:-:S03]  /*61e0*/  IADD3 R40, P2, PT, R52, R32, RZ ;  /* 0x0000002034287210 */ /* 0x010fc60007f5e0ff */
[----:B------:R-:W4:Y:S01]  /*61f0*/  LDL R32, [R1+0x1ec] ;  /* 0x0001ec0001207983 */ /* 0x000f220000100800 */
[----:B--2---:R-:W-:-:S03]  /*6200*/  IADD3 R42, P1, PT, R52, R33, RZ ;  /* 0x00000021342a7210 */ /* 0x004fc60007f3e0ff */
[----:B------:R-:W2:Y:S01]  /*6210*/  LDL R33, [R1+0x1dc] ;  /* 0x0001dc0001217983 */ /* 0x000ea20000100800 */
[----:B---3--:R-:W-:-:S03]  /*6220*/  IADD3 R10, P3, PT, R52, R27, RZ ;  /* 0x0000001b340a7210 */ /* 0x008fc60007f7e0ff */
[----:B------:R-:W3:Y:S01]  /*6230*/  LDL R27, [R1+0x1d8] ;  /* 0x0001d800011b7983 */ /* 0x000ee20000100800 */
[----:B------:R-:W-:-:S03]  /*6240*/  IMAD.X R41, R25, 0x1, R26, P2 ;  /* 0x0000000119297824 */ /* 0x000fc600010e061a */
[----:B------:R-:W3:Y:S01]  /*6250*/  LDL R26, [R1+0x1e0] ;  /* 0x0001e000011a7983 */ /* 0x000ee20000100800 */
[----:B------:R-:W-:Y:S01]  /*6260*/  PRMT R5, RZ, 0x7610, R5 ;  /* 0x00007610ff057816 */ /* 0x000fe20000000005 */
[C---:B------:R-:W-:Y:S01]  /*6270*/  IMAD.X R43, R25.reuse, 0x1, R36, P1 ;  /* 0x00000001192b7824 */ /* 0x040fe200008e0624 */
[----:B------:R-:W-:Y:S01]  /*6280*/  PRMT R4, RZ, 0x7610, R4 ;  /* 0x00007610ff047816 */ /* 0x000fe20000000004 */
[----:B------:R-:W3:Y:S01]  /*6290*/  LDL R36, [R1+0x204] ;  /* 0x0002040001247983 */ /* 0x000ee20000100800 */
[----:B------:R-:W-:-:S03]  /*62a0*/  IMAD.X R11, R25, 0x1, R34, P3 ;  /* 0x00000001190b7824 */ /* 0x000fc600018e0622 */
[----:B------:R-:W3:Y:S04]  /*62b0*/  @!P0 LDG.E.U8 R5, desc[UR10][R42.64] ;  /* 0x0000000a2a058981 */ /* 0x000ee8000c1e1100 */
[----:B------:R-:W3:Y:S04]  /*62c0*/  LDL R34, [R1+0x1e8] ;  /* 0x0001e80001227983 */ /* 0x000ee80000100800 */
[----:B------:R-:W3:Y:S04]  /*62d0*/  @!P0 LDG.E.U8 R22, desc[UR10][R10.64] ;  /* 0x0000000a0a168981 */ /* 0x000ee8000c1e1100 */
[----:B------:R0:W3:Y:S02]  /*62e0*/  @!P0 LDG.E.U8 R4, desc[UR10][R8.64] ;  /* 0x0000000a08048981 */ /* 0x0000e4000c1e1100 */
[----:B0-----:R-:W-:-:S06]  /*62f0*/  PRMT R8, RZ, 0x7610, R8 ;  /* 0x00007610ff087816 */ /* 0x001fcc0000000008 */
[----:B------:R0:W3:Y:S02]  /*6300*/  @!P0 LDG.E.U8 R8, desc[UR10][R40.64] ;  /* 0x0000000a28088981 */ /* 0x0000e4000c1e1100 */
[C---:B0-----:R-:W-:Y:S02]  /*6310*/  IADD3 R40, P2, PT, R52.reuse, R35, RZ ;  /* 0x0000002334287210 */ /* 0x041fe40007f5e0ff */
[----:B------:R-:W-:Y:S01]  /*6320*/  PRMT R20, RZ, 0x7610, R20 ;  /* 0x00007610ff147816 */ /* 0x000fe20000000014 */
[----:B------:R-:W3:Y:S01]  /*6330*/  LDL R35, [R1+0x1f8] ;  /* 0x0001f80001237983 */ /* 0x000ee20000100800 */
[----:B----4-:R-:W-:-:S03]  /*6340*/  IADD3 R42, P3, PT, R52, R32, RZ ;  /* 0x00000020342a7210 */ /* 0x010fc60007f7e0ff */
[----:B------:R-:W4:Y:S01]  /*6350*/  LDL R32, [R1+0x1fc] ;  /* 0x0001fc0001207983 */ /* 0x000f220000100800 */
[----:B--2---:R-:W-:-:S03]  /*6360*/  IADD3 R10, P1, PT, R52, R33, RZ ;  /* 0x00000021340a7210 */ /* 0x004fc60007f3e0ff */
[----:B------:R-:W2:Y:S02]  /*6370*/  LDL R33, [R1+0x1f4] ;  /* 0x0001f40001217983 */ /* 0x000ea40000100800 */
[C---:B---3--:R-:W-:Y:S02]  /*6380*/  IMAD.X R11, R25.reuse, 0x1, R27, P1 ;  /* 0x00000001190b7824 */ /* 0x048fe400008e061b */
[----:B------:R-:W3:Y:S01]  /*6390*/  LDL R27, [R1+0x1f0] ;  /* 0x0001f000011b7983 */ /* 0x000ee20000100800 */
[----:B------:R-:W-:-:S03]  /*63a0*/  IMAD.X R41, R25, 0x1, R26, P2 ;  /* 0x0000000119297824 */ /* 0x000fc600010e061a */
[----:B------:R-:W3:Y:S04]  /*63b0*/  LDL R26, [R1+0x200] ;  /* 0x00020000011a7983 */ /* 0x000ee80000100800 */
[----:B------:R-:W3:Y:S01]  /*63c0*/  @!P0 LDG.E.U8 R24, desc[UR10][R40.64] ;  /* 0x0000000a28188981 */ /* 0x000ee2000c1e1100 */
[----:B------:R-:W-:Y:S01]  /*63d0*/  IMAD.X R43, R25, 0x1, R34, P3 ;  /* 0x00000001192b7824 */ /* 0x000fe200018e0622 */
[----:B------:R-:W-:Y:S02]  /*63e0*/  PRMT R21, RZ, 0x7610, R21 ;  /* 0x00007610ff157816 */ /* 0x000fe40000000015 */
[----:B------:R-:W3:Y:S04]  /*63f0*/  LDL R34, [R1+0x20c] ;  /* 0x00020c0001227983 */ /* 0x000ee80000100800 */
[----:B------:R-:W3:Y:S04]  /*6400*/  @!P0 LDG.E.U8 R20, desc[UR10][R42.64] ;  /* 0x0000000a2a148981 */ /* 0x000ee8000c1e1100 */
[----:B------:R0:W3:Y:S02]  /*6410*/  @!P0 LDG.E.U8 R21, desc[UR10][R10.64] ;  /* 0x0000000a0a158981 */ /* 0x0000e4000c1e1100 */
[----:B0-----:R-:W-:-:S02]  /*6420*/  IADD3 R10, P3, PT, R52, R36, RZ ;  /* 0x00000024340a7210 */ /* 0x001fc40007f7e0ff */
        /* <DEDUP_REMOVED lines=8> */
[----:B------:R-:W3:Y:S01]  /*64b0*/  LDL R26, [R1+0x228] ;  /* 0x00022800011a7983 */ /* 0x000ee20000100800 */
[----:B------:R-:W-:-:S06]  /*64c0*/  PRMT R3, RZ, 0x7610, R3 ;  /* 0x00007610ff037816 */ /* 0x000fcc0000000003 */
[----:B------:R-:W3:Y:S01]  /*64d0*/  @!P0 LDG.E.U8 R3, desc[UR10][R42.64] ;  /* 0x0000000a2a038981 */ /* 0x000ee2000c1e1100 */
[----:B------:R-:W-:Y:S01]  /*64e0*/  PRMT R57, RZ, 0x7610, R57 ;  /* 0x00007610ff397816 */ /* 0x000fe20000000039 */
[----:B------:R-:W-:Y:S01]  /*64f0*/  IMAD.X R41, R25, 0x1, R35, P2 ;  /* 0x0000000119297824 */ /* 0x000fe200010e0623 */
[----:B------:R-:W-:Y:S01]  /*6500*/  PRMT R56, RZ, 0x7610, R56 ;  /* 0x00007610ff387816 */ /* 0x000fe20000000038 */
[----:B------:R-:W3:Y:S04]  /*6510*/  LDL R35, [R1+0x1d4] ;  /* 0x0001d40001237983 */ /* 0x000ee80000100800 */
[----:B------:R0:W3:Y:S01]  /*6520*/  @!P0 LDG.E.U8 R57, desc[UR10][R10.64] ;  /* 0x0000000a0a398981 */ /* 0x0000e2000c1e1100 */
[----:B------:R-:W-:-:S03]  /*6530*/  PRMT R9, RZ, 0x7610, R9 ;  /* 0x00007610ff097816 */ /* 0x000fc60000000009 */
[----:B------:R2:W3:Y:S01]  /*6540*/  @!P0 LDG.E.U8 R56, desc[UR10][R40.64] ;  /* 0x0000000a28388981 */ /* 0x0004e2000c1e1100 */
[C---:B0-----:R-:W-:Y:S02]  /*6550*/  IADD3 R10, P1, PT, R52.reuse, R34, RZ ;  /* 0x00000022340a7210 */ /* 0x041fe40007f3e0ff */
[----:B------:R-:W-:Y:S01]  /*6560*/  PRMT R48, RZ, 0x7610, R48 ;  /* 0x00007610ff307816 */ /* 0x000fe20000000030 */
[----:B------:R-:W3:Y:S01]  /*6570*/  LDL R34, [R1+0x1d0] ;  /* 0x0001d00001227983 */ /* 0x000ee20000100800 */
[----:B----4-:R-:W-:-:S03]  /*6580*/  IADD3 R42, P3, PT, R52, R32, RZ ;  /* 0x00000020342a7210 */ /* 0x010fc60007f7e0ff */
[----:B------:R-:W4:Y:S01]  /*6590*/  LDL R32, [R1+0x1a4] ;  /* 0x0001a40001207983 */ /* 0x000f220000100800 */
[----:B--2---:R-:W-:-:S03]  /*65a0*/  IADD3 R40, P2, PT, R52, R33, RZ ;  /* 0x0000002134287210 */ /* 0x004fc60007f5e0ff */
[----:B------:R-:W2:Y:S01]  /*65b0*/  LDL R33, [R1+0x1c4] ;  /* 0x0001c40001217983 */ /* 0x000ea20000100800 */
[C---:B---3--:R-:W-:Y:S02]  /*65c0*/  IMAD.X R11, R25.reuse, 0x1, R27, P1 ;  /* 0x00000001190b7824 */ /* 0x048fe400008e061b */
[C---:B------:R-:W-:Y:S01]  /*65d0*/  IMAD.X R41, R25.reuse, 0x1, R38, P2 ;  /* 0x0000000119297824 */ /* 0x040fe200010e0626 */
[----:B------:R-:W3:Y:S04]  /*65e0*/  LDL R27, [R1+0x184] ;  /* 0x00018400011b7983 */ /* 0x000ee80000100800 */
[----:B------:R0:W3:Y:S01]  /*65f0*/  @!P0 LDG.E.U8 R9, desc[UR10][R10.64] ;  /* 0x0000000a0a098981 */ /* 0x0000e2000c1e1100 */
[----:B------:R-:W-:-:S03]  /*6600*/  IMAD.X R43, R25, 0x1, R26, P3 ;  /* 0x00000001192b7824 */ /* 0x000fc600018e061a */
[----:B------:R1:W3:Y:S04]  /*6610*/  @!P0 LDG.E.U8 R48, desc[UR10][R40.64] ;  /* 0x0000000a28308981 */ /* 0x0002e8000c1e1100 */
[----:B------:R-:W3:Y:S01]  /*6620*/  LDL R26, [R1+0x180] ;  /* 0x00018000011a7983 */ /* 0x000ee20000100800 */
[C---:B0-----:R-:W-:Y:S02]  /*6630*/  IADD3 R10, P1, PT, R52.reuse, R37, RZ ;  /* 0x00000025340a7210 */ /* 0x041fe40007f3e0ff */
[----:B-1----:R-:W-:-:S03]  /*6640*/  IADD3 R40, P2, PT, R52, R36, RZ ;  /* 0x0000002434287210 */ /* 0x002fc60007f5e0ff */
[C---:B------:R-:W-:Y:S01]  /*6650*/  IMAD.X R11, R25.reuse, 0x1, R53, P1 ;  /* 0x00000001190b7824 */ /* 0x040fe200008e0635 */
[----:B------:R0:W-:Y:S01]  /*6660*/  STL [R1+0x3b0], R53 ;  /* 0x0003b03501007387 */ /* 0x0001e20000100800 */
[----:B------:R-:W-:-:S03]  /*6670*/  IMAD.X R41, R25, 0x1, R54, P2 ;  /* 0x0000000119297824 */ /* 0x000fc600010e0636 */
[----:B0-----:R-:W3:Y:S04]  /*6680*/  LDL.LU R53, [R1+0x1c0] ;  /* 0x0001c00001357983 */ /* 0x001ee80000300800 */
[----:B------:R0:W-:Y:S04]  /*6690*/  STL [R1+0x3b4], R54 ;  /* 0x0003b43601007387 */ /* 0x0001e80000100800 */
[----:B0-----:R-:W3:Y:S01]  /*66a0*/  LDL.LU R54, [R1+0x1a0] ;  /* 0x0001a00001367983 */ /* 0x001ee20000300800 */
[----:B------:R-:W-:-:S06]  /*66b0*/  PRMT R51, RZ, 0x7610, R51 ;  /* 0x00007610ff337816 */ /* 0x000fcc0000000033 */
[----:B------:R-:W3:Y:S01]  /*66c0*/  @!P0 LDG.E.U8 R51, desc[UR10][R40.64] ;  /* 0x0000000a28338981 */ /* 0x000ee2000c1e1100 */
[----:B------:R-:W-:-:S06]  /*66d0*/  PRMT R49, RZ, 0x7610, R49 ;  /* 0x00007610ff317816 */ /* 0x000fcc0000000031 */
[----:B------:R0:W3:Y:S01]  /*66e0*/  @!P0 LDG.E.U8 R49, desc[UR10][R42.64] ;  /* 0x0000000a2a318981 */ /* 0x0000e2000c1e1100 */
[----:B------:R-:W-:Y:S02]  /*66f0*/  PRMT R55, RZ, 0x7610, R55 ;  /* 0x00007610ff377816 */ /* 0x000fe40000000037 */
[----:B------:R-:W-:Y:S01]  /*6700*/  PRMT R50, RZ, 0x7610, R50 ;  /* 0x00007610ff327816 */ /* 0x000fe20000000032 */
[----:B------:R-:W-:Y:S05]  /*6710*/  STL [R1+0x3b8], R52 ;  /* 0x0003b83401007387 */ /* 0x000fea0000100800 */
[----:B------:R2:W3:Y:S01]  /*6720*/  @!P0 LDG.E.U8 R50, desc[UR10][R10.64] ;  /* 0x0000000a0a328981 */ /* 0x0004e2000c1e1100 */
[----:B0-----:R-:W-:-:S05]  /*6730*/  IADD3 R42, P3, PT, R52, R35, RZ ;  /* 0x00000023342a7210 */ /* 0x001fca0007f7e0ff */
[----:B------:R-:W-:-:S05]  /*6740*/  IMAD.X R43, R25, 0x1, R34, P3 ;  /* 0x00000001192b7824 */ /* 0x000fca00018e0622 */
[----:B------:R3:W3:Y:S01]  /*6750*/  @!P0 LDG.E.U8 R55, desc[UR10][R42.64] ;  /* 0x0000000a2a378981 */ /* 0x0006e2000c1e1100 */
[----:B----4-:R-:W-:-:S03]  /*6760*/  IADD3 R40, P2, PT, R52, R32, RZ ;  /* 0x0000002034287210 */ /* 0x010fc60007f5e0ff */
[----:B------:R-:W0:Y:S01]  /*6770*/  LDS.U8 R32, [R0+UR5+0x1000] ;  /* 0x0010000500207984 */ /* 0x000e220008000000 */
[----:B--2---:R-:W-:-:S03]  /*6780*/  IADD3 R10, P3, PT, R52, R33, RZ ;  /* 0x00000021340a7210 */ /* 0x004fc60007f7e0ff */
[----:B------:R-:W-:Y:S01]  /*6790*/  LDS.U8 R33, [R0+UR5+0x1008] ;  /* 0x0010080500217984 */ /* 0x000fe20008000000 */
[----:B---3--:R-:W-:-:S03]  /*67a0*/  IADD3 R42, P1, PT, R52, R27, RZ ;  /* 0x0000001b342a7210 */ /* 0x008fc60007f3e0ff */
[----:B------:R-:W1:Y:S04]  /*67b0*/  LDS.U8 R27, [R0+UR5+0x1088] ;  /* 0x00108805001b7984 */ /* 0x000e680008000000 */
[----:B------:R-:W-:Y:S04]  /*67c0*/  STL [R1+0x3bc], R53 ;  /* 0x0003bc3501007387 */ /* 0x000fe80000100800 */
[----:B------:R-:W-:Y:S04]  /*67d0*/  STL [R1+0x3c0], R54 ;  /* 0x0003c03601007387 */ /* 0x000fe80000100800 */
[----:B0-----:R-:W-:Y:S04]  /*67e0*/  STL [R1+0x78], R32 ;  /* 0x0000782001007387 */ /* 0x001fe80000100800 */
[----:B------:R-:W0:Y:S04]  /*67f0*/  LDS.U8 R32, [R0+UR5+0x1080] ;  /* 0x0010800500207984 */ /* 0x000e280008000000 */
[----:B-1----:R-:W-:Y:S04]  /*6800*/  STL [R1+0x74], R27 ;  /* 0x0000741b01007387 */ /* 0x002fe80000100800 */
[----:B------:R-:W1:Y:S04]  /*6810*/  LDS.U8 R27, [R0+UR5+0x1800] ;  /* 0x00180005001b7984 */ /* 0x000e680008000000 */
[----:B------:R-:W-:Y:S04]  /*6820*/  STL [R1+0x70], R33 ;  /* 0x0000702101007387 */ /* 0x000fe80000100800 */
[----:B------:R-:W2:Y:S04]  /*6830*/  LDS.U8 R33, [R0+UR5+0x1888] ;  /* 0x0018880500217984 */ /* 0x000ea80008000000 */
[----:B0-----:R-:W-:Y:S04]  /*6840*/  STL [R1+0x6c], R32 ;  /* 0x00006c2001007387 */ /* 0x001fe80000100800 */
[----:B------:R-:W0:Y:S04]  /*6850*/  LDS.U8 R32, [R0+UR5+0x1808] ;  /* 0x0018080500207984 */ /* 0x000e280008000000 */
[----:B-1----:R-:W-:Y:S04]  /*6860*/  STL [R1+0x80], R27 ;  /* 0x0000801b01007387 */ /* 0x002fe80000100800 */
[----:B------:R-:W1:Y:S04]  /*6870*/  LDS.U8 R27, [R0+UR5+0x1880] ;  /* 0x00188005001b7984 */ /* 0x000e680008000000 */
[----:B--2---:R-:W-:Y:S04]  /*6880*/  STL [R1+0x7c], R33 ;  /* 0x00007c2101007387 */ /* 0x004fe80000100800 */
        /* <DEDUP_REMOVED lines=27> */
[----:B-1----:R1:W-:Y:S04]  /*6a40*/  STL [R1+0x27c], R27 ;  /* 0x00027c1b01007387 */ /* 0x0023e80000100800 */
[----:B--2---:R-:W-:Y:S04]  /*6a50*/  STL [R1+0x288], R33 ;  /* 0x0002882101007387 */ /* 0x004fe80000100800 */
[----:B------:R-:W2:Y:S04]  /*6a60*/  LDS.U8 R33, [R0+UR5+0x3808] ;  /* 0x0038080500217984 */ /* 0x000ea80008000000 */
[----:B0-----:R-:W-:Y:S04]  /*6a70*/  STL [R1+0x284], R32 ;  /* 0x0002842001007387 */ /* 0x001fe80000100800 */
[----:B------:R-:W0:Y:S01]  /*6a80*/  LDS.U8 R32, [R0+UR5+0x3880] ;  /* 0x0038800500207984 */ /* 0x000e220008000000 */
[----:B------:R-:W-:Y:S01]  /*6a90*/  PRMT R58, RZ, 0x7610, R58 ;  /* 0x00007610ff3a7816 */ /* 0x000fe2000000003a */
[C---:B------:R-:W-:Y:S01]  /*6aa0*/  IMAD.X R11, R25.reuse, 0x1, R53, P3 ;  /* 0x00000001190b7824 */ /* 0x040fe200018e0635 */
[----:B------:R-:W-:Y:S01]  /*6ab0*/  PRMT R59, RZ, 0x7610, R59 ;  /* 0x00007610ff3b7816 */ /* 0x000fe2000000003b */
[C---:B------:R-:W-:Y:S01]  /*6ac0*/  IMAD.X R41, R25.reuse, 0x1, R54, P2 ;  /* 0x0000000119297824 */ /* 0x040fe200010e0636 */
[----:B------:R-:W-:Y:S01]  /*6ad0*/  PRMT R61, RZ, 0x7610, R61 ;  /* 0x00007610ff3d7816 */ /* 0x000fe2000000003d */
[----:B------:R-:W-:Y:S01]  /*6ae0*/  IMAD.X R43, R25, 0x1, R26, P1 ;  /* 0x00000001192b7824 */ /* 0x000fe200008e061a */
[----:B-1----:R-:W-:Y:S01]  /*6af0*/  LOP3.LUT R27, R0, 0x110, RZ, 0x3c, !PT ;  /* 0x00000110001b7812 */ /* 0x002fe200078e3cff */
[----:B------:R-:W-:Y:S04]  /*6b00*/  STL [R1+0x3c4], R0 ;  /* 0x0003c40001007387 */ /* 0x000fe80000100800 */
[----:B--2---:R-:W-:Y:S04]  /*6b10*/  STL [R1+0x290], R33 ;  /* 0x0002902101007387 */ /* 0x004fe80000100800 */
[----:B------:R-:W2:Y:S04]  /*6b20*/  @!P0 LDG.E.U8 R59, desc[UR10][R10.64] ;  /* 0x0000000a0a3b8981 */ /* 0x000ea8000c1e1100 */
[----:B------:R-:W3:Y:S04]  /*6b30*/  @!P0 LDG.E.U8 R58, desc[UR10][R40.64] ;  /* 0x0000000a283a8981 */ /* 0x000ee8000c1e1100 */
[----:B------:R1:W4:Y:S04]  /*6b40*/  @!P0 LDG.E.U8 R61, desc[UR10][R42.64] ;  /* 0x0000000a2a3d8981 */ /* 0x000328000c1e1100 */
[----:B------:R-:W-:Y:S04]  /*6b50*/  LDS.U8 R25, [R0+UR5] ;  /* 0x0000000500197984 */ /* 0x000fe80008000000 */
[----:B------:R-:W-:Y:S04]  /*6b60*/  LDS.U8 R26, [R0+UR5+0x88] ;  /* 0x00008805001a7984 */ /* 0x000fe80008000000 */
[----:B-1----:R-:W-:Y:S04]  /*6b70*/  LDS.U8 R43, [R0+UR5+0x8] ;  /* 0x00000805002b7984 */ /* 0x002fe80008000000 */
[----:B0-----:R-:W-:Y:S04]  /*6b80*/  STL [R1+0x28c], R32 ;  /* 0x00028c2001007387 */ /* 0x001fe80000100800 */
[----:B------:R-:W-:Y:S04]  /*6b90*/  LDS.U8 R42, [R0+UR5+0x80] ;  /* 0x00008005002a7984 */ /* 0x000fe80008000000 */
[----:B------:R-:W-:Y:S04]  /*6ba0*/  LDS.U8 R41, [R0+UR5+0x800] ;  /* 0x0008000500297984 */ /* 0x000fe80008000000 */
[----:B------:R-:W-:Y:S04]  /*6bb0*/  LDS.U8 R40, [R0+UR5+0x888] ;  /* 0x0008880500287984 */ /* 0x000fe80008000000 */
[----:B------:R-:W-:Y:S04]  /*6bc0*/  LDS.U8 R11, [R0+UR5+0x808] ;  /* 0x00080805000b7984 */ /* 0x000fe80008000000 */
[----:B------:R-:W-:Y:S04]  /*6bd0*/  LDS.U8 R10, [R0+UR5+0x880] ;  /* 0x00088005000a7984 */ /* 0x000fe80008000000 */
[----:B------:R-:W0:Y:S04]  /*6be0*/  LDS.U8 R32, [R27+UR5+0x88] ;  /* 0x000088051b207984 */ /* 0x000e280008000000 */
[----:B------:R-:W1:Y:S04]  /*6bf0*/  LDS.U8 R0, [R27+UR5+0x8] ;  /* 0x000008051b007984 */ /* 0x000e680008000000 */
[----:B------:R-:W1:Y:S04]  /*6c00*/  LDS.U8 R33, [R27+UR5+0x80] ;  /* 0x000080051b217984 */ /* 0x000e680008000000 */
[----:B------:R-:W-:Y:S04]  /*6c10*/  LDS.U8 R34, [R27+UR5+0x2088] ;  /* 0x002088051b227984 */ /* 0x000fe80008000000 */
[----:B------:R-:W-:Y:S04]  /*6c20*/  LDS.U8 R39, [R27+UR5] ;  /* 0x000000051b277984 */ /* 0x000fe80008000000 */
[----:B0-----:R-:W-:Y:S04]  /*6c30*/  STL [R1+0x30], R32 ;  /* 0x0000302001007387 */ /* 0x001fe80000100800 */
[----:B------:R-:W0:Y:S04]  /*6c40*/  LDS.U8 R32, [R27+UR5+0x800] ;  /* 0x000800051b207984 */ /* 0x000e280008000000 */
[----:B-1----:R-:W-:Y:S04]  /*6c50*/  STL [R1+0x38], R0 ;  /* 0x0000380001007387 */ /* 0x002fe80000100800 */
[----:B------:R-:W1:Y:S04]  /*6c60*/  LDS.U8 R0, [R27+UR5+0x888] ;  /* 0x000888051b007984 */ /* 0x000e680008000000 */
[----:B------:R-:W-:Y:S04]  /*6c70*/  STL [R1+0x34], R33 ;  /* 0x0000342101007387 */ /* 0x000fe80000100800 */
[----:B------:R-:W1:Y:S04]  /*6c80*/  LDS.U8 R33, [R27+UR5+0x808] ;  /* 0x000808051b217984 */ /* 0x000e680008000000 */
        /* <DEDUP_REMOVED lines=20> */
[----:B-1----:R1:W-:Y:S04]  /*6dd0*/  STL [R1+0xc8], R0 ;  /* 0x0000c80001007387 */ /* 0x0023e80000100800 */
[----:B-1----:R-:W2:Y:S04]  /*6de0*/  LDL R0, [R1+0x308] ;  /* 0x0003080001007983 */ /* 0x002ea80000100800 */
[----:B------:R-:W-:Y:S04]  /*6df0*/  STL [R1+0xc4], R33 ;  /* 0x0000c42101007387 */ /* 0x000fe80000100800 */
[----:B------:R-:W-:Y:S04]  /*6e00*/  LDS.U8 R33, [R27+UR5+0x2080] ;  /* 0x002080051b217984 */ /* 0x000fe80008000000 */
[----:B0-----:R-:W-:Y:S04]  /*6e10*/  STL [R1+0x160], R32 ;  /* 0x0001602001007387 */ /* 0x001fe80000100800 */
[----:B------:R-:W0:Y:S04]  /*6e20*/  LDS.U8 R32, [R27+UR5+0x2008] ;  /* 0x002008051b207984 */ /* 0x000e280008000000 */
[----:B------:R-:W-:Y:S04]  /*6e30*/  STL [R1+0x15c], R34 ;  /* 0x00015c2201007387 */ /* 0x000fe80000100800 */
[----:B------:R-:W1:Y:S04]  /*6e40*/  LDS.U8 R34, [R27+UR5+0x2800] ;  /* 0x002800051b227984 */ /* 0x000e680008000000 */
[----:B0-----:R-:W-:Y:S04]  /*6e50*/  STL [R1+0x168], R32 ;  /* 0x0001682001007387 */ /* 0x001fe80000100800 */
[----:B------:R-:W0:Y:S04]  /*6e60*/  LDS.U8 R32, [R27+UR5+0x2888] ;  /* 0x002888051b207984 */ /* 0x000e280008000000 */
[----:B------:R-:W-:Y:S04]  /*6e70*/  STL [R1+0x164], R33 ;  /* 0x0001642101007387 */ /* 0x000fe80000100800 */
[----:B------:R-:W3:Y:S04]  /*6e80*/  LDS.U8 R33, [R27+UR5+0x2808] ;  /* 0x002808051b217984 */ /* 0x000ee80008000000 */
[----:B-1----:R-:W-:Y:S04]  /*6e90*/  STL [R1+0x170], R34 ;  /* 0x0001702201007387 */ /* 0x002fe80000100800 */
[----:B------:R-:W1:Y:S04]  /*6ea0*/  LDS.U8 R34, [R27+UR5+0x2880] ;  /* 0x002880051b227984 */ /* 0x000e680008000000 */
[----:B0-----:R-:W-:Y:S04]  /*6eb0*/  STL [R1+0x16c], R32 ;  /* 0x00016c2001007387 */ /* 0x001fe80000100800 */
[----:B------:R-:W0:Y:S04]  /*6ec0*/  LDS.U8 R32, [R27+UR5+0x3000] ;  /* 0x003000051b207984 */ /* 0x000e280008000000 */
[----:B---3--:R-:W-:Y:S04]  /*6ed0*/  STL [R1+0x178], R33 ;  /* 0x0001782101007387 */ /* 0x008fe80000100800 */
        /* <DEDUP_REMOVED lines=14> */
[----:B0-----:R-:W-:Y:S04]  /*6fc0*/  STL [R1+0x2d0], R32 ;  /* 0x0002d02001007387 */ /* 0x001fe80000100800 */
[----:B---3--:R-:W-:Y:S04]  /*6fd0*/  STL [R1+0x2cc], R33 ;  /* 0x0002cc2101007387 */ /* 0x008fe80000100800 */
[----:B--2---:R-:W0:Y:S04]  /*6fe0*/  LDS.U8 R52, [R0+UR5+0x1000] ;  /* 0x0010000500347984 */ /* 0x004e280008000000 */
[----:B------:R-:W1:Y:S04]  /*6ff0*/  LDS.U8 R54, [R0+UR5+0x1088] ;  /* 0x0010880500367984 */ /* 0x000e680008000000 */
[----:B------:R-:W2:Y:S04]  /*7000*/  LDS.U8 R53, [R0+UR5+0x1008] ;  /* 0x0010080500357984 */ /* 0x000ea80008000000 */
[----:B------:R-:W-:Y:S04]  /*7010*/  LDS.U8 R27, [R0+UR5] ;  /* 0x00000005001b7984 */ /* 0x000fe80008000000 */
[----:B------:R-:W-:Y:S04]  /*7020*/  LDS.U8 R32, [R0+UR5+0x88] ;  /* 0x0000880500207984 */ /* 0x000fe80008000000 */
[----:B------:R-:W-:Y:S04]  /*7030*/  LDS.U8 R33, [R0+UR5+0x8] ;  /* 0x0000080500217984 */ /* 0x000fe80008000000 */
[----:B------:R-:W-:Y:S04]  /*7040*/  LDS.U8 R34, [R0+UR5+0x80] ;  /* 0x0000800500227984 */ /* 0x000fe80008000000 */
[----:B------:R-:W-:Y:S04]  /*7050*/  LDS.U8 R35, [R0+UR5+0x800] ;  /* 0x0008000500237984 */ /* 0x000fe80008000000 */
[----:B------:R-:W-:Y:S04]  /*7060*/  LDS.U8 R36, [R0+UR5+0x888] ;  /* 0x0008880500247984 */ /* 0x000fe80008000000 */
[----:B------:R-:W-:Y:S04]  /*7070*/  LDS.U8 R37, [R0+UR5+0x808] ;  /* 0x0008080500257984 */ /* 0x000fe80008000000 */
[----:B0-----:R-:W-:Y:S04]  /*7080*/  STL [R1+0x90], R52 ;  /* 0x0000903401007387 */ /* 0x001fe80000100800 */
[----:B------:R-:W0:Y:S04]  /*7090*/  LDS.U8 R52, [R0+UR5+0x1080] ;  /* 0x0010800500347984 */ /* 0x000e280008000000 */
[----:B-1----:R-:W-:Y:S04]  /*70a0*/  STL [R1+0x8c], R54 ;  /* 0x00008c3601007387 */ /* 0x002fe80000100800 */
[----:B------:R-:W1:Y:S04]  /*70b0*/  LDS.U8 R54, [R0+UR5+0x1800] ;  /* 0x0018000500367984 */ /* 0x000e680008000000 */
[----:B--2---:R-:W-:Y:S04]  /*70c0*/  STL [R1+0x98], R53 ;  /* 0x0000983501007387 */ /* 0x004fe80000100800 */
[----:B------:R-:W2:Y:S04]  /*70d0*/  LDS.U8 R53, [R0+UR5+0x1888] ;  /* 0x0018880500357984 */ /* 0x000ea80008000000 */
[----:B------:R-:W-:Y:S04]  /*70e0*/  LDS.U8 R38, [R0+UR5+0x880] ;  /* 0x0008800500267984 */ /* 0x000fe80008000000 */
[----:B0-----:R-:W-:Y:S04]  /*70f0*/  STL [R1+0x94], R52 ;  /* 0x0000943401007387 */ /* 0x001fe80000100800 */
[----:B------:R-:W0:Y:S04]  /*7100*/  LDS.U8 R52, [R0+UR5+0x1808] ;  /* 0x0018080500347984 */ /* 0x000e280008000000 */
[----:B-1----:R-:W-:Y:S04]  /*7110*/  STL [R1+0xa0], R54 ;  /* 0x0000a03601007387 */ /* 0x002fe80000100800 */
[----:B------:R-:W1:Y:S04]  /*7120*/  LDS.U8 R54, [R0+UR5+0x1880] ;  /* 0x0018800500367984 */ /* 0x000e680008000000 */
[----:B--2---:R-:W-:Y:S04]  /*7130*/  STL [R1+0x9c], R53 ;  /* 0x00009c3501007387 */ /* 0x004fe80000100800 */
[----:B------:R-:W2:Y:S04]  /*7140*/  LDS.U8 R53, [R0+UR5+0x2000] ;  /* 0x0020000500357984 */ /* 0x000ea80008000000 */
[----:B0-----:R0:W-:Y:S04]  /*7150*/  STL [R1+0xa8], R52 ;  /* 0x0000a83401007387 */ /* 0x0011e80000100800 */
[----:B0-----:R-:W3:Y:S04]  /*7160*/  LDL R52, [R1+0x304] ;  /* 0x0003040001347983 */ /* 0x001ee80000100800 */
[----:B-1----:R-:W-:Y:S04]  /*7170*/  STL [R1+0xa4], R54 ;  /* 0x0000a43601007387 */ /* 0x002fe80000100800 */
[----:B------:R-:W0:Y:S04]  /*7180*/  LDS.U8 R54, [R0+UR5+0x2088] ;  /* 0x0020880500367984 */ /* 0x000e280008000000 */
[----:B--2---:R-:W-:Y:S04]  /*7190*/  STL [R1+0x140], R53 ;  /* 0x0001403501007387 */ /* 0x004fe80000100800 */
[----:B------:R-:W1:Y:S04]  /*71a0*/  LDS.U8 R53, [R0+UR5+0x2008] ;  /* 0x0020080500357984 */ /* 0x000e680008000000 */
[----:B0-----:R-:W-:Y:S04]  /*71b0*/  STL [R1+0x13c], R54 ;  /* 0x00013c3601007387 */ /* 0x001fe80000100800 */
[----:B------:R-:W0:Y:S04]  /*71c0*/  LDS.U8 R54, [R0+UR5+0x2080] ;  /* 0x0020800500367984 */ /* 0x000e280008000000 */
[----:B-1----:R-:W-:Y:S04]  /*71d0*/  STL [R1+0x148], R53 ;  /* 0x0001483501007387 */ /* 0x002fe80000100800 */
        /* <DEDUP_REMOVED lines=24> */
[----:B---3--:R-:W1:Y:S04]  /*7360*/  LDS.U8 R53, [R52+UR5] ;  /* 0x0000000534357984 */ /* 0x008e680008000000 */
        /* <DEDUP_REMOVED lines=52> */
[----:B------:R-:W-:Y:S04]  /*76b0*/  LDS.U8 R53, [R52+UR5+0x3080] ;  /* 0x0030800534357984 */ /* 0x000fe80008000000 */
[----:B--2---:R-:W-:Y:S04]  /*76c0*/  STL [R1+0x2d4], R0 ;  /* 0x0002d40001007387 */ /* 0x004fe80000100800 */
[----:B------:R-:W1:Y:S04]  /*76d0*/  LDS.U8 R0, [R52+UR5+0x3800] ;  /* 0x0038000534007984 */ /* 0x000e680008000000 */
[----:B0-----:R-:W-:Y:S04]  /*76e0*/  STL [R1+0x2e0], R54 ;  /* 0x0002e03601007387 */ /* 0x001fe80000100800 */
[----:B------:R-:W0:Y:S04]  /*76f0*/  LDS.U8 R54, [R52+UR5+0x3888] ;  /* 0x0038880534367984 */ /* 0x000e280008000000 */
[----:B-1----:R1:W-:Y:S04]  /*7700*/  STL [R1+0x3d0], R0 ;  /* 0x0003d00001007387 */ /* 0x0023e80000100800 */
[----:B------:R-:W-:Y:S04]  /*7710*/  STL [R1+0x2dc], R53 ;  /* 0x0002dc3501007387 */ /* 0x000fe80000100800 */
[----:B------:R-:W2:Y:S04]  /*7720*/  LDS.U8 R53, [R52+UR5+0x3808] ;  /* 0x0038080534357984 */ /* 0x000ea80008000000 */
[----:B------:R-:W3:Y:S01]  /*7730*/  LDS.U8 R52, [R52+UR5+0x3880] ;  /* 0x0038800534347984 */ /* 0x000ee20008000000 */
[----:B------:R-:W-:Y:S01]  /*7740*/  BAR.SYNC.DEFER_BLOCKING 0x0 ;  /* 0x0000000000007b1d */ /* 0x000fe20000010000 */
[----:B-1----:R-:W-:-:S05]  /*7750*/  LOP3.LUT R0, R60, 0x40, RZ, 0x3c, !PT ;  /* 0x000000403c007812 */ /* 0x002fca00078e3cff */
[----:B0-----:R-:W-:Y:S04]  /*7760*/  STL [R1+0x3d4], R54 ;  /* 0x0003d43601007387 */ /* 0x001fe80000100800 */
[----:B------:R0:W-:Y:S04]  /*7770*/  STS.U8 [R60+UR5], R47 ;  /* 0x0000002f3c007988 */ /* 0x0001e80008000005 */
[----:B------:R1:W-:Y:S04]  /*7780*/  STS.U8 [R60+UR5+0x400], R12 ;  /* 0x0004000c3c007988 */ /* 0x0003e80008000005 */
[----:B--2---:R-:W-:Y:S04]  /*7790*/  STL [R1+0x3cc], R53 ;  /* 0x0003cc3501007387 */ /* 0x004fe80000100800 */
[----:B---3--:R-:W-:Y:S04]  /*77a0*/  STL [R1+0x3d8], R52 ;  /* 0x0003d83401007387 */ /* 0x008fe80000100800 */
[----:B0-----:R-:W2:Y:S04]  /*77b0*/  LDL.LU R47, [R1+0x480] ;  /* 0x00048000012f7983 */ /* 0x001ea80000300800 */
[----:B-1----:R-:W3:Y:S04]  /*77c0*/  LDL.LU R12, [R1+0x47c] ;  /* 0x00047c00010c7983 */ /* 0x002ee80000300800 */
[----:B------:R0:W-:Y:S04]  /*77d0*/  STS.U8 [R60+UR5+0x800], R13 ;  /* 0x0008000d3c007988 */ /* 0x0001e80008000005 */
[----:B------:R1:W-:Y:S04]  /*77e0*/  STS.U8 [R60+UR5+0xc00], R14 ;  /* 0x000c000e3c007988 */ /* 0x0003e80008000005 */
[----:B------:R4:W-:Y:S04]  /*77f0*/  STS.U8 [R60+UR5+0x1000], R15 ;  /* 0x0010000f3c007988 */ /* 0x0009e80008000005 */
[----:B0-----:R-:W3:Y:S04]  /*7800*/  LDL.LU R13, [R1+0x478] ;  /* 0x00047800010d7983 */ /* 0x001ee80000300800 */
[----:B-1----:R-:W3:Y:S04]  /*7810*/  LDL.LU R14, [R1+0x474] ;  /* 0x00047400010e7983 */ /* 0x002ee80000300800 */
[----:B----4-:R-:W3:Y:S04]  /*7820*/  LDL.LU R15, [R1+0x470] ;  /* 0x00047000010f7983 */ /* 0x010ee80000300800 */
[----:B------:R0:W-:Y:S04]  /*7830*/  STS.U8 [R60+UR5+0x2400], R20 ;  /* 0x002400143c007988 */ /* 0x0001e80008000005 */
[----:B------:R1:W-:Y:S04]  /*7840*/  STS.U8 [R60+UR5+0x2800], R21 ;  /* 0x002800153c007988 */ /* 0x0003e80008000005 */
[----:B------:R4:W-:Y:S04]  /*7850*/  STS.U8 [R60+UR5+0x2c00], R22 ;  /* 0x002c00163c007988 */ /* 0x0009e80008000005 */
[----:B0-----:R-:W2:Y:S04]  /*7860*/  LDL.LU R20, [R1+0x46c] ;  /* 0x00046c0001147983 */ /* 0x001ea80000300800 */
[----:B-1----:R-:W2:Y:S04]  /*7870*/  LDL.LU R21, [R1+0x468] ;  /* 0x0004680001157983 */ /* 0x002ea80000300800 */
[----:B------:R-:W-:Y:S04]  /*7880*/  STS.U8 [R60+UR5+0x1400], R49 ;  /* 0x001400313c007988 */ /* 0x000fe80008000005 */
[----:B------:R-:W-:Y:S04]  /*7890*/  STS.U8 [R60+UR5+0x1800], R48 ;  /* 0x001800303c007988 */ /* 0x000fe80008000005 */
[----:B------:R-:W-:Y:S04]  /*78a0*/  STS.U8 [R60+UR5+0x1c00], R9 ;  /* 0x001c00093c007988 */ /* 0x000fe80008000005 */
[----:B------:R-:W-:Y:S04]  /*78b0*/  STS.U8 [R60+UR5+0x2000], R56 ;  /* 0x002000383c007988 */ /* 0x000fe80008000005 */
[----:B----4-:R-:W4:Y:S04]  /*78c0*/  LDL.LU R22, [R1+0x464] ;  /* 0x0004640001167983 */ /* 0x010f280000300800 */
[----:B------:R-:W-:Y:S04]  /*78d0*/  STS.U8 [R60+UR5+0x3000], R8 ;  /* 0x003000083c007988 */ /* 0x000fe80008000005 */
[----:B------:R-:W-:Y:S04]  /*78e0*/  STS.U8 [R60+UR5+0x3400], R6 ;  /* 0x003400063c007988 */ /* 0x000fe80008000005 */
[----:B------:R-:W-:Y:S04]  /*78f0*/  STS.U8 [R60+UR5+0x3800], R2 ;  /* 0x003800023c007988 */ /* 0x000fe80008000005 */
[----:B------:R-:W-:Y:S04]  /*7900*/  STS.U8 [R60+UR5+0x3c00], R7 ;  /* 0x003c00073c007988 */ /* 0x000fe80008000005 */
[----:B------:R-:W-:Y:S04]  /*7910*/  STL [R1+0x3c8], R60 ;  /* 0x0003c83c01007387 */ /* 0x000fe80000100800 */
[----:B------:R0:W-:Y:S04]  /*7920*/  STS.U8 [R0+UR5+0x200], R23 ;  /* 0x0002001700007988 */ /* 0x0001e80008000005 */
[----:B------:R1:W-:Y:S04]  /*7930*/  STS.U8 [R0+UR5+0x600], R16 ;  /* 0x0006001000007988 */ /* 0x0003e80008000005 */
[----:B0-----:R-:W4:Y:S04]  /*7940*/  LDL.LU R23, [R1+0x460] ;  /* 0x0004600001177983 */ /* 0x001f280000300800 */
[----:B-1----:R-:W2:Y:S04]  /*7950*/  LDL.LU R16, [R1+0x45c] ;  /* 0x00045c0001107983 */ /* 0x002ea80000300800 */
[----:B------:R-:W2:Y:S04]  /*7960*/  LDL R2, [R1+0xec] ;  /* 0x0000ec0001027983 */ /* 0x000ea80000100800 */
[----:B------:R0:W-:Y:S04]  /*7970*/  STS.U8 [R0+UR5+0xa00], R17 ;  /* 0x000a001100007988 */ /* 0x0001e80008000005 */
[----:B------:R1:W-:Y:S04]  /*7980*/  STS.U8 [R0+UR5+0xe00], R18 ;  /* 0x000e001200007988 */ /* 0x0003e80008000005 */
[----:B------:R0:W-:Y:S04]  /*7990*/  STS.U8 [R0+UR5+0x1200], R19 ;  /* 0x0012001300007988 */ /* 0x0001e80008000005 */
[----:B------:R-:W-:Y:S04]  /*79a0*/  STS.U8 [R0+UR5+0x1600], R51 ;  /* 0x0016003300007988 */ /* 0x000fe80008000005 */
[----:B------:R-:W-:Y:S04]  /*79b0*/  STS.U8 [R0+UR5+0x1a00], R50 ;  /* 0x001a003200007988 */ /* 0x000fe80008000005 */
[----:B------:R-:W-:Y:S04]  /*79c0*/  STS.U8 [R0+UR5+0x1e00], R57 ;  /* 0x001e003900007988 */ /* 0x000fe80008000005 */
[----:B------:R-:W-:Y:S04]  /*79d0*/  STS.U8 [R0+UR5+0x2200], R3 ;  /* 0x0022000300007988 */ /* 0x000fe80008000005 */
[----:B------:R0:W-:Y:S04]  /*79e0*/  STS.U8 [R0+UR5+0x2600], R24 ;  /* 0x0026001800007988 */ /* 0x0001e80008000005 */
[----:B------:R-:W-:Y:S04]  /*79f0*/  STS.U8 [R0+UR5+0x2a00], R55 ;  /* 0x002a003700007988 */ /* 0x000fe80008000005 */
[----:B------:R-:W-:Y:S04]  /*7a00*/  STS.U8 [R0+UR5+0x2e00], R59 ;  /* 0x002e003b00007988 */ /* 0x000fe80008000005 */
[----:B------:R-:W-:Y:S04]  /*7a10*/  STS.U8 [R0+UR5+0x3200], R5 ;  /* 0x0032000500007988 */ /* 0x000fe80008000005 */
[----:B------:R-:W-:Y:S04]  /*7a20*/  STS.U8 [R0+UR5+0x3600], R58 ;  /* 0x0036003a00007988 */ /* 0x000fe80008000005 */
[----:B------:R-:W-:Y:S04]  /*7a30*/  STS.U8 [R0+UR5+0x3a00], R4 ;  /* 0x003a000400007988 */ /* 0x000fe80008000005 */
[----:B------:R-:W-:Y:S01]  /*7a40*/  STS.U8 [R0+UR5+0x3e00], R61 ;  /* 0x003e003d00007988 */ /* 0x000fe20008000005 */
[----:B------:R-:W-:Y:S06]  /*7a50*/  BAR.SYNC.DEFER_BLOCKING 0x0 ;  /* 0x0000000000007b1d */ /* 0x000fec0000010000 */
[----:B0-----:R-:W3:Y:S04]  /*7a60*/  LDL.LU R17, [R1+0x458] ;  /* 0x0004580001117983 */ /* 0x001ee80000300800 */
[----:B-1----:R-:W3:Y:S04]  /*7a70*/  LDL.LU R18, [R1+0x454] ;  /* 0x0004540001127983 */ /* 0x002ee80000300800 */
[----:B------:R-:W3:Y:S04]  /*7a80*/  LDL.LU R19, [R1+0x450] ;  /* 0x0004500001137983 */ /* 0x000ee80000300800 */
[----:B------:R-:W3:Y:S01]  /*7a90*/  LDL.LU R24, [R1+0x44c] ;  /* 0x00044c0001187983 */ /* 0x000ee20000300800 */
[----:B------:R-:W-:-:S02]  /*7aa0*/  IMAD R10, R10, 0x100, R11 ;  /* 0x000001000a0a7824 */ /* 0x000fc400078e020b */
[----:B------:R-:W-:-:S03]  /*7ab0*/  IMAD R42, R42, 0x100, R43 ;  /* 0x000001002a2a7824 */ /* 0x000fc600078e022b */
[----:B------:R-:W-:Y:S01]  /*7ac0*/  F2FP.F16.E4M3.UNPACK_B R43, R10 ;  /* 0x0000000aff2b723e */ /* 0x000fe200020006ff */
[----:B------:R-:W-:Y:S01]  /*7ad0*/  IMAD R10, R32, 0x100, R27 ;  /* 0x00000100200a7824 */ /* 0x000fe200078e021b */
[----:B--2---:R-:W0:Y:S04]  /*7ae0*/  LDSM.16.M88.4 R56, [R2+UR5] ;  /* 0x000000050238783b */ /* 0x004e280008000200 */
[----:B------:R-:W1:Y:S04]  /*7af0*/  LDSM.16.M88.4 R4, [R2+UR5+0x1000] ;  /* 0x001000050204783b */ /* 0x000e680008000200 */
[----:B------:R-:W2:Y:S04]  /*7b00*/  LDSM.16.M88.4 R48, [R2+UR5+0x2000] ;  /* 0x002000050230783b */ /* 0x000ea80008000200 */
[----:B0-----:R-:W-:Y:S04]  /*7b10*/  STL [R1+0x41c], R58 ;  /* 0x00041c3a01007387 */ /* 0x001fe80000100800 */
[----:B------:R-:W-:Y:S04]  /*7b20*/  STL [R1+0x418], R59 ;  /* 0x0004183b01007387 */ /* 0x000fe80000100800 */
[----:B-1----:R-:W-:Y:S01]  /*7b30*/  STL.64 [R1], R4 ;  /* 0x0000000401007387 */ /* 0x002fe20000100a00 */
[----:B--2---:R-:W-:-:S03]  /*7b40*/  IMAD.MOV.U32 R0, RZ, RZ, R49 ;  /* 0x000000ffff007224 */ /* 0x004fc600078e0031 */
[----:B------:R0:W-:Y:S04]  /*7b50*/  STL.64 [R1+0x8], R6 ;  /* 0x0000080601007387 */ /* 0x0001e80000100a00 */
[----:B------:R-:W-:Y:S04]  /*7b60*/  STL.64 [R1+0x10], R48 ;  /* 0x0000103001007387 */ /* 0x000fe80000100a00 */
[----:B------:R-:W-:Y:S01]  /*7b70*/  STL.64 [R1+0x18], R50 ;  /* 0x0000183201007387 */ /* 0x000fe20000100a00 */
[----:B0-----:R-:W-:-:S03]  /*7b80*/  IMAD.MOV.U32 R6, RZ, RZ, R48 ;  /* 0x000000ffff067224 */ /* 0x001fc600078e0030 */
[----:B------:R0:W1:Y:S02]  /*7b90*/  LDSM.16.M88.4 R48, [R2+UR5+0x3000] ;  /* 0x003000050230783b */ /* 0x0000640008000200 */
[----:B0-----:R-:W-:Y:S02]  /*7ba0*/  IMAD R2, R26, 0x100, R25 ;  /* 0x000001001a027824 */ /* 0x001fe400078e0219 */
[----:B-1----:R3:W-:Y:S04]  /*7bb0*/  STL.64 [R1+0x28], R50 ;  /* 0x0000283201007387 */ /* 0x0027e80000100a00 */
[----:B------:R-:W2:Y:S04]  /*7bc0*/  LDL.LU R25, [R1+0x448] ;  /* 0x0004480001197983 */ /* 0x000ea80000300800 */
[----:B------:R-:W2:Y:S04]  /*7bd0*/  LDL.LU R26, [R1+0x444] ;  /* 0x00044400011a7983 */ /* 0x000ea80000300800 */
[----:B------:R-:W2:Y:S01]  /*7be0*/  LDL.LU R27, [R1+0x440] ;  /* 0x00044000011b7983 */ /* 0x000ea20000300800 */
[----:B------:R-:W-:-:S02]  /*7bf0*/  IMAD R3, R40, 0x100, R41 ;  /* 0x0000010028037824 */ /* 0x000fc400078e0229 */
[----:B------:R-:W-:Y:S01]  /*7c00*/  IMAD.MOV.U32 R7, RZ, RZ, R5 ;  /* 0x000000ffff077224 */ /* 0x000fe200078e0005 */
[----:B------:R-:W-:Y:S02]  /*7c10*/  F2FP.F16.E4M3.UNPACK_B R41, R42 ;  /* 0x0000002aff29723e */ /* 0x000fe400020006ff */
[----:B------:R-:W-:Y:S01]  /*7c20*/  F2FP.F16.E4M3.UNPACK_B R6, R6 ;  /* 0x00000006ff06723e */ /* 0x000fe200020006ff */
[----:B------:R-:W-:Y:S01]  /*7c30*/  IMAD.MOV.U32 R8, RZ, RZ, R4 ;  /* 0x000000ffff087224 */ /* 0x000fe200078e0004 */
[----:B------:R-:W-:Y:S01]  /*7c40*/  F2FP.F16.E4M3.UNPACK_B R42, R3 ;  /* 0x00000003ff2a723e */ /* 0x000fe200020006ff */
[----:B------:R-:W-:Y:S01]  /*7c50*/  IMAD.MOV.U32 R58, RZ, RZ, R48 ;  /* 0x000000ffff3a7224 */ /* 0x000fe200078e0030 */
[----:B------:R-:W-:Y:S01]  /*7c60*/  F2FP.F16.E4M3.UNPACK_B R3, R7 ;  /* 0x00000007ff03723e */ /* 0x000fe200020006ff */
[----:B------:R-:W-:Y:S01]  /*7c70*/  IMAD.MOV.U32 R59, RZ, RZ, R49 ;  /* 0x000000ffff3b7224 */ /* 0x000fe200078e0031 */
[----:B------:R-:W-:Y:S01]  /*7c80*/  F2FP.F16.E4M3.UNPACK_B R40, R2 ;  /* 0x00000002ff28723e */ /* 0x000fe200020006ff */
[----:B------:R-:W2:Y:S01]  /*7c90*/  LDL.LU R32, [R1+0x43c] ;  /* 0x00043c0001207983 */ /* 0x000ea20000300800 */
[----:B------:R-:W-:Y:S01]  /*7ca0*/  F2FP.F16.E4M3.UNPACK_B R7, R0 ;  /* 0x00000000ff07723e */ /* 0x000fe200020006ff */
[----:B------:R-:W-:-:S02]  /*7cb0*/  IMAD R11, R34, 0x100, R33 ;  /* 0x00000100220b7824 */ /* 0x000fc400078e0221 */
[----:B------:R-:W2:Y:S04]  /*7cc0*/  LDL.LU R33, [R1+0x438] ;  /* 0x0004380001217983 */ /* 0x000ea80000300800 */
[----:B---3--:R-:W-:Y:S01]  /*7cd0*/  HMMA.16816.F32 R48, R40, R6, R12 ;  /* 0x000000062830723c */ /* 0x008fe2000000180c */
[----:B------:R-:W3:Y:S01]  /*7ce0*/  LDL.LU R34, [R1+0x434] ;  /* 0x0004340001227983 */ /* 0x000ee20000300800 */
[----:B------:R-:W-:Y:S01]  /*7cf0*/  IMAD R14, R36, 0x100, R35 ;  /* 0x00000100240e7824 */ /* 0x000fe200078e0223 */
[----:B------:R-:W-:Y:S01]  /*7d00*/  F2FP.F16.E4M3.UNPACK_B R2, R8 ;  /* 0x00000008ff02723e */ /* 0x000fe200020006ff */
[----:B------:R-:W-:Y:S01]  /*7d10*/  IMAD R15, R38, 0x100, R37 ;  /* 0x00000100260f7824 */ /* 0x000fe200078e0225 */
[----:B------:R-:W3:Y:S01]  /*7d20*/  LDL.LU R35, [R1+0x430] ;  /* 0x0004300001237983 */ /* 0x000ee20000300800 */
[----:B------:R-:W-:-:S03]  /*7d30*/  F2FP.F16.E4M3.UNPACK_B R4, R56 ;  /* 0x00000038ff04723e */ /* 0x000fc600020006ff */
[----:B------:R-:W3:Y:S01]  /*7d40*/  LDL.LU R36, [R1+0x42c] ;  /* 0x00042c0001247983 */ /* 0x000ee20000300800 */
[----:B------:R-:W-:Y:S02]  /*7d50*/  F2FP.F16.E4M3.UNPACK_B R5, R57 ;  /* 0x00000039ff05723e */ /* 0x000fe400020006ff */
[----:B------:R-:W-:Y:S01]  /*7d60*/  F2FP.F16.E4M3.UNPACK_B R8, R58 ;  /* 0x0000003aff08723e */ /* 0x000fe200020006ff */
[----:B------:R-:W3:Y:S01]  /*7d70*/  LDL.LU R37, [R1+0x428] ;  /* 0x0004280001257983 */ /* 0x000ee20000300800 */
[----:B------:R-:W-:-:S03]  /*7d80*/  F2FP.F16.E4M3.UNPACK_B R9, R59 ;  /* 0x0000003bff09723e */ /* 0x000fc600020006ff */
[----:B------:R-:W3:Y:S04]  /*7d90*/  LDL.LU R38, [R1+0x424] ;  /* 0x0004240001267983 */ /* 0x000ee80000300800 */
[----:B------:R-:W3:Y:S04]  /*7da0*/  LDL.LU R61, [R1+0x4c] ;  /* 0x00004c00013d7983 */ /* 0x000ee80000300800 */
[----:B------:R-:W3:Y:S01]  /*7db0*/  LDL.LU R55, [R1+0x58] ;  /* 0x0000580001377983 */ /* 0x000ee20000300800 */
[----:B------:R-:W-:-:S03]  /*7dc0*/  F2FP.F16.E4M3.UNPACK_B R12, R10 ;  /* 0x0000000aff0c723e */ /* 0x000fc600020006ff */
[----:B------:R-:W3:Y:S01]  /*7dd0*/  LDL.LU R60, [R1+0x54] ;  /* 0x00005400013c7983 */ /* 0x000ee20000300800 */
[----:B------:R-:W-:-:S03]  /*7de0*/  F2FP.F16.E4M3.UNPACK_B R13, R11 ;  /* 0x0000000bff0d723e */ /* 0x000fc600020006ff */
[----:B------:R-:W3:Y:S01]  /*7df0*/  LDL.LU R52, [R1+0x60] ;  /* 0x0000600001347983 */ /* 0x000ee20000300800 */
[----:B------:R-:W-:Y:S01]  /*7e00*/  F2FP.F16.E4M3.UNPACK_B R14, R14 ;  /* 0x0000000eff0e723e */ /* 0x000fe200020006ff */
[C---:B------:R-:W-:Y:S01]  /*7e10*/  HMMA.16816.F32 R28, R40.reuse, R4, R28 ;  /* 0x00000004281c723c */ /* 0x040fe2000000181c */
[----:B------:R-:W-:Y:S01]  /*7e20*/  F2FP.F16.E4M3.UNPACK_B R15, R15 ;  /* 0x0000000fff0f723e */ /* 0x000fe200020006ff */
[----:B------:R-:W3:Y:S04]  /*7e30*/  LDL.LU R53, [R1+0x5c] ;  /* 0x00005c0001357983 */ /* 0x000ee80000300800 */
[----:B------:R-:W3:Y:S02]  /*7e40*/  LDL.LU R54, [R1+0x68] ;  /* 0x0000680001367983 */ /* 0x000ee40000300800 */
[C---:B------:R-:W-:Y:S02]  /*7e50*/  HMMA.16816.F32 R44, R40.reuse, R2, R44 ;  /* 0x00000002282c723c */ /* 0x040fe4000000182c */
[----:B------:R-:W3:Y:S06]  /*7e60*/  LDL.LU R0, [R1+0x64] ;  /* 0x0000640001007983 */ /* 0x000eec0000300800 */
[----:B----4-:R-:W-:Y:S01]  /*7e70*/  HMMA.16816.F32 R20, R40, R8, R20 ;  /* 0x000000082814723c */ /* 0x010fe20000001814 */
[----:B------:R-:W4:Y:S04]  /*7e80*/  LDL.LU R40, [R1+0x48] ;  /* 0x0000480001287983 */ /* 0x000f280000300800 */
[----:B------:R-:W4:Y:S04]  /*7e90*/  LDL.LU R41, [R1+0x44] ;  /* 0x0000440001297983 */ /* 0x000f280000300800 */
[----:B------:R-:W4:Y:S01]  /*7ea0*/  LDL.LU R42, [R1+0x14] ;  /* 0x00001400012a7983 */ /* 0x000f220000300800 */
[C---:B------:R-:W-:Y:S03]  /*7eb0*/  HMMA.16816.F32 R16, R12.reuse, R4, R16 ;  /* 0x000000040c10723c */ /* 0x040fe60000001810 */
[----:B------:R-:W4:Y:S04]  /*7ec0*/  LDL.LU R43, [R1+0x50] ;  /* 0x00005000012b7983 */ /* 0x000f280000300800 */
[----:B------:R-:W4:Y:S04]  /*7ed0*/  LDL.LU R10, [R1+0x10] ;  /* 0x00001000010a7983 */ /* 0x000f280000300800 */
[----:B------:R-:W4:Y:S04]  /*7ee0*/  LDL.LU R11, [R1+0x4] ;  /* 0x00000400010b7983 */ /* 0x000f280000300800 */
[----:B------:R-:W4:Y:S04]  /*7ef0*/  LDL.LU R4, [R1+0x40] ;  /* 0x0000400001047983 */ /* 0x000f280000300800 */
[----:B------:R-:W4:Y:S01]  /*7f00*/  LDL.LU R5, [R1+0x3c] ;  /* 0x00003c0001057983 */ /* 0x000f220000300800 */
[C---:B--2---:R-:W-:Y:S03]  /*7f10*/  HMMA.16816.F32 R24, R12.reuse, R2, R24 ;  /* 0x000000020c18723c */ /* 0x044fe60000001818 */
[----:B------:R-:W2:Y:S04]  /*7f20*/  LDL.LU R2, [R1+0x30] ;  /* 0x0000300001027983 */ /* 0x000ea80000300800 */
[----:B------:R-:W4:Y:S01]  /*7f30*/  LDL.LU R3, [R1+0x34] ;  /* 0x0000340001037983 */ /* 0x000f220000300800 */
[----:B---3--:R-:W-:Y:S03]  /*7f40*/  HMMA.16816.F32 R32, R12, R6, R32 ;  /* 0x000000060c20723c */ /* 0x008fe60000001820 */
[----:B------:R-:W3:Y:S04]  /*7f50*/  LDL.LU R6, [R1+0x38] ;  /* 0x0000380001067983 */ /* 0x000ee80000300800 */
[----:B------:R-:W3:Y:S01]  /*7f60*/  LDL.LU R7, [R1] ;  /* 0x0000000001077983 */ /* 0x000ee20000300800 */
[----:B--2---:R-:W-:-:S03]  /*7f70*/  IMAD R2, R2, 0x100, R39 ;  /* 0x0000010002027824 */ /* 0x004fc600078e0227 */
[----:B------:R-:W2:Y:S01]  /*7f80*/  LDL.LU R39, [R1+0x420] ;  /* 0x0004200001277983 */ /* 0x000ea20000300800 */
[----:B----4-:R-:W-:Y:S02]  /*7f90*/  IMAD R4, R5, 0x100, R4 ;  /* 0x0000010005047824 */ /* 0x010fe400078e0204 */
[----:B------:R-:W-:Y:S01]  /*7fa0*/  IMAD R5, R41, 0x100, R40 ;  /* 0x0000010029057824 */ /* 0x000fe200078e0228 */
[----:B------:R-:W-:Y:S02]  /*7fb0*/  F2FP.F16.E4M3.UNPACK_B R40, R56.H1 ;  /* 0x00000038ff28723e */ /* 0x000fe400030006ff */
[----:B------:R-:W-:Y:S01]  /*7fc0*/  F2FP.F16.E4M3.UNPACK_B R41, R57.H1 ;  /* 0x00000039ff29723e */ /* 0x000fe200030006ff */
[----:B---3--:R-:W-:Y:S01]  /*7fd0*/  IMAD R3, R3, 0x100, R6 ;  /* 0x0000010003037824 */ /* 0x008fe200078e0206 */
[----:B------:R-:W-:Y:S02]  /*7fe0*/  F2FP.F16.E4M3.UNPACK_B R6, R58.H1 ;  /* 0x0000003aff06723e */ /* 0x000fe400030006ff */
[----:B------:R-:W3:Y:S01]  /*7ff0*/  LDL.LU R58, [R1+0x41c] ;  /* 0x00041c00013a7983 */ /* 0x000ee20000300800 */
[----:B--2---:R-:W-:Y:S01]  /*8000*/  HMMA.16816.F32 R12, R12, R8, R36 ;  /* 0x000000080c0c723c */ /* 0x004fe20000001824 */
[----:B------:R-:W-:-:S02]  /*8010*/  F2FP.F16.E4M3.UNPACK_B R36, R2 ;  /* 0x00000002ff24723e */ /* 0x000fc400020006ff */
[----:B------:R-:W-:Y:S02]  /*8020*/  F2FP.F16.E4M3.UNPACK_B R37, R3 ;  /* 0x00000003ff25723e */ /* 0x000fe400020006ff */
[----:B------:R-:W-:Y:S02]  /*8030*/  F2FP.F16.E4M3.UNPACK_B R38, R4 ;  /* 0x00000004ff26723e */ /* 0x000fe400020006ff */
[----:B------:R-:W-:Y:S02]  /*8040*/  F2FP.F16.E4M3.UNPACK_B R39, R5 ;  /* 0x00000005ff27723e */ /* 0x000fe400020006ff */
[----:B------:R-:W-:Y:S02]  /*8050*/  F2FP.F16.E4M3.UNPACK_B R2, R7.H1 ;  /* 0x00000007ff02723e */ /* 0x000fe400030006ff */
[----:B------:R-:W-:Y:S02]  /*8060*/  F2FP.F16.E4M3.UNPACK_B R3, R11.H1 ;  /* 0x0000000bff03723e */ /* 0x000fe400030006ff */
[----:B------:R-:W-:-:S02]  /*8070*/  F2FP.F16.E4M3.UNPACK_B R4, R10.H1 ;  /* 0x0000000aff04723e */ /* 0x000fc400030006ff */
[----:B------:R-:W-:Y:S02]  /*8080*/  F2FP.F16.E4M3.UNPACK_B R5, R42.H1 ;  /* 0x0000002aff05723e */ /* 0x000fe400030006ff */
[----:B------:R-:W-:Y:S01]  /*8090*/  F2FP.F16.E4M3.UNPACK_B R7, R59.H1 ;  /* 0x0000003bff07723e */ /* 0x000fe200030006ff */
[C---:B------:R-:W-:Y:S01]  /*80a0*/  HMMA.16816.F32 R8, R36.reuse, R2, R44 ;  /* 0x000000022408723c */ /* 0x040fe2000000182c */
[----:B------:R-:W-:Y:S01]  /*80b0*/  IMAD R42, R61, 0x100, R43 ;  /* 0x000001003d2a7824 */ /* 0x000fe200078e022b */
[----:B------:R-:W2:Y:S01]  /*80c0*/  LDL.LU R59, [R1+0x418] ;  /* 0x00041800013b7983 */ /* 0x000ea20000300800 */
[----:B------:R-:W-:Y:S02]  /*80d0*/  IMAD R43, R60, 0x100, R55 ;  /* 0x000001003c2b7824 */ /* 0x000fe400078e0237 */
[----:B------:R-:W-:Y:S01]  /*80e0*/  IMAD R44, R53, 0x100, R52 ;  /* 0x00000100352c7824 */ /* 0x000fe200078e0234 */
[----:B------:R-:W4:Y:S01]  /*80f0*/  LDL.LU R57, [R1+0x2c] ;  /* 0x00002c0001397983 */ /* 0x000f220000300800 */
[----:B------:R-:W-:Y:S01]  /*8100*/  IMAD R45, R0, 0x100, R54 ;  /* 0x00000100002d7824 */ /* 0x000fe200078e0236 */
[C---:B------:R-:W-:Y:S02]  /*8110*/  HMMA.16816.F32 R28, R36.reuse, R40, R28 ;  /* 0x00000028241c723c */ /* 0x040fe4000000181c */
[----:B------:R-:W2:Y:S04]  /*8120*/  LDL.LU R56, [R1+0x90] ;  /* 0x0000900001387983 */ /* 0x000ea80000300800 */
[----:B------:R-:W2:Y:S02]  /*8130*/  LDL.LU R61, [R1+0x8c] ;  /* 0x00008c00013d7983 */ /* 0x000ea40000300800 */
[C---:B------:R-:W-:Y:S02]  /*8140*/  HMMA.16816.F32 R48, R36.reuse, R4, R48 ;  /* 0x000000042430723c */ /* 0x040fe40000001830 */
[----:B------:R-:W2:Y:S04]  /*8150*/  LDL.LU R55, [R1+0x98] ;  /* 0x0000980001377983 */ /* 0x000ea80000300800 */
[----:B------:R-:W2:Y:S02]  /*8160*/  LDL.LU R60, [R1+0x94] ;  /* 0x00009400013c7983 */ /* 0x000ea40000300800 */
[----:B------:R-:W-:Y:S01]  /*8170*/  HMMA.16816.F32 R20, R36, R6, R20 ;  /* 0x000000062414723c */ /* 0x000fe20000001814 */
[----:B------:R-:W-:Y:S01]  /*8180*/  F2FP.F16.E4M3.UNPACK_B R36, R42 ;  /* 0x0000002aff24723e */ /* 0x000fe200020006ff */
[----:B------:R-:W2:Y:S01]  /*8190*/  LDL.LU R52, [R1+0xa0] ;  /* 0x0000a00001347983 */ /* 0x000ea20000300800 */
[----:B------:R-:W-:-:S02]  /*81a0*/  F2FP.F16.E4M3.UNPACK_B R37, R43 ;  /* 0x0000002bff25723e */ /* 0x000fc400020006ff */
[----:B------:R-:W-:Y:S01]  /*81b0*/  F2FP.F16.E4M3.UNPACK_B R38, R44 ;  /* 0x0000002cff26723e */ /* 0x000fe200020006ff */
[----:B------:R-:W2:Y:S01]  /*81c0*/  LDL.LU R53, [R1+0x9c] ;  /* 0x00009c0001357983 */ /* 0x000ea20000300800 */
[----:B------:R-:W-:-:S03]  /*81d0*/  F2FP.F16.E4M3.UNPACK_B R39, R45 ;  /* 0x0000002dff27723e */ /* 0x000fc600020006ff */
[----:B------:R-:W2:Y:S04]  /*81e0*/  LDL.LU R54, [R1+0xa8] ;  /* 0x0000a80001367983 */ /* 0x000ea80000300800 */
[----:B------:R-:W2:Y:S01]  /*81f0*/  LDL.LU R0, [R1+0xa4] ;  /* 0x0000a40001007983 */ /* 0x000ea20000300800 */
[C---:B------:R-:W-:Y:S03]  /*8200*/  HMMA.16816.F32 R16, R36.reuse, R40, R16 ;  /* 0x000000282410723c */ /* 0x040fe60000001810 */
[----:B------:R-:W2:Y:S04]  /*8210*/  LDL R42, [R1+0x28] ;  /* 0x00002800012a7983 */ /* 0x000ea80000100800 */
[----:B------:R-:W2:Y:S01]  /*8220*/  LDL R43, [R1+0x1c] ;  /* 0x00001c00012b7983 */ /* 0x000ea20000100800 */
[C---:B------:R-:W-:Y:S03]  /*8230*/  HMMA.16816.F32 R44, R36.reuse, R2, R24 ;  /* 0x00000002242c723c */ /* 0x040fe60000001818 */
[----:B------:R-:W2:Y:S04]  /*8240*/  LDL R40, [R1+0xc] ;  /* 0x00000c0001287983 */ /* 0x000ea80000100800 */
[----:B------:R-:W2:Y:S04]  /*8250*/  LDL R41, [R1+0x18] ;  /* 0x0000180001297983 */ /* 0x000ea80000100800 */
[----:B------:R-:W2:Y:S04]  /*8260*/  LDL.LU R3, [R1+0x74] ;  /* 0x0000740001037983 */ /* 0x000ea80000300800 */
[----:B------:R-:W2:Y:S01]  /*8270*/  LDL.LU R2, [R1+0x6c] ;  /* 0x00006c0001027983 */ /* 0x000ea20000300800 */
[----:B------:R-:W-:Y:S03]  /*8280*/  HMMA.16816.F32 R32, R36, R4, R32 ;  /* 0x000000042420723c */ /* 0x000fe60000001820 */
[----:B------:R-:W2:Y:S04]  /*8290*/  LDL.LU R24, [R1+0x80] ;  /* 0x0000800001187983 */ /* 0x000ea80000300800 */
[----:B------:R-:W2:Y:S04]  /*82a0*/  LDL.LU R25, [R1+0x7c] ;  /* 0x00007c0001197983 */ /* 0x000ea80000300800 */
[----:B------:R-:W2:Y:S04]  /*82b0*/  LDL.LU R26, [R1+0x88] ;  /* 0x00008800011a7983 */ /* 0x000ea80000300800 */
[----:B------:R-:W2:Y:S04]  /*82c0*/  LDL.LU R27, [R1+0x84] ;  /* 0x00008400011b7983 */ /* 0x000ea80000300800 */
[----:B------:R-:W2:Y:S04]  /*82d0*/  LDL.LU R4, [R1+0x78] ;  /* 0x0000780001047983 */ /* 0x000ea80000300800 */
[----:B------:R-:W3:Y:S01]  /*82e0*/  LDL.LU R5, [R1+0x70] ;  /* 0x0000700001057983 */ /* 0x000ee20000300800 */
[----:B--2---:R-:W-:-:S02]  /*82f0*/  IMAD R3, R3, 0x100, R4 ;  /* 0x0000010003037824 */ /* 0x004fc400078e0204 */
[----:B------:R-:W-:Y:S02]  /*8300*/  IMAD R4, R25, 0x100, R24 ;  /* 0x0000010019047824 */ /* 0x000fe400078e0218 */
[----:B---3--:R-:W-:Y:S02]  /*8310*/  IMAD R5, R2, 0x100, R5 ;  /* 0x0000010002057824 */ /* 0x008fe400078e0205 */
[----:B------:R-:W-:Y:S02]  /*8320*/  IMAD R2, R27, 0x100, R26 ;  /* 0x000001001b027824 */ /* 0x000fe400078e021a */
[----:B------:R-:W-:Y:S01]  /*8330*/  HMMA.16816.F32 R24, R36, R6, R12 ;  /* 0x000000062418723c */ /* 0x000fe2000000180c */
[----:B------:R-:W2:Y:S01]  /*8340*/  LDL R7, [R1+0x8] ;  /* 0x0000080001077983 */ /* 0x000ea20000100800 */
[----:B------:R-:W-:Y:S02]  /*8350*/  F2FP.F16.E4M3.UNPACK_B R13, R5 ;  /* 0x00000005ff0d723e */ /* 0x000fe400020006ff */
[----:B------:R-:W-:-:S02]  /*8360*/  F2FP.F16.E4M3.UNPACK_B R14, R4 ;  /* 0x00000004ff0e723e */ /* 0x000fc400020006ff */
[----:B------:R-:W-:Y:S02]  /*8370*/  F2FP.F16.E4M3.UNPACK_B R12, R3 ;  /* 0x00000003ff0c723e */ /* 0x000fe400020006ff */
[----:B------:R-:W-:Y:S02]  /*8380*/  F2FP.F16.E4M3.UNPACK_B R15, R2 ;  /* 0x00000002ff0f723e */ /* 0x000fe400020006ff */
[----:B------:R-:W-:Y:S02]  /*8390*/  F2FP.F16.E4M3.UNPACK_B R4, R41 ;  /* 0x00000029ff04723e */ /* 0x000fe400020006ff */
[----:B------:R-:W-:Y:S02]  /*83a0*/  F2FP.F16.E4M3.UNPACK_B R5, R43 ;  /* 0x0000002bff05723e */ /* 0x000fe400020006ff */
[----:B------:R-:W-:Y:S02]  /*83b0*/  F2FP.F16.E4M3.UNPACK_B R36, R58 ;  /* 0x0000003aff24723e */ /* 0x000fe400020006ff */
[----:B------:R-:W-:-:S02]  /*83c0*/  F2FP.F16.E4M3.UNPACK_B R37, R59 ;  /* 0x0000003bff25723e */ /* 0x000fc400020006ff */
[----:B------:R-:W-:Y:S02]  /*83d0*/  F2FP.F16.E4M3.UNPACK_B R2, R42 ;  /* 0x0000002aff02723e */ /* 0x000fe400020006ff */
[----:B----4-:R-:W-:Y:S01]  /*83e0*/  F2FP.F16.E4M3.UNPACK_B R3, R57 ;  /* 0x00000039ff03723e */ /* 0x010fe200020006ff */
[----:B------:R-:W-:Y:S02]  /*83f0*/  IMAD R38, R61, 0x100, R56 ;  /* 0x000001003d267824 */ /* 0x000fe400078e0238 */
[----:B------:R-:W-:Y:S01]  /*8400*/  IMAD R39, R60, 0x100, R55 ;  /* 0x000001003c277824 */ /* 0x000fe200078e0237 */
[C---:B------:R-:W-:Y:S01]  /*8410*/  HMMA.16816.F32 R28, R12.reuse, R36, R28 ;  /* 0x000000240c1c723c */ /* 0x040fe2000000181c */
[----:B------:R-:W3:Y:S04]  /*8420*/  LDL.LU R56, [R1+0xd0] ;  /* 0x0000d00001387983 */ /* 0x000ee80000300800 */
[----:B------:R-:W3:Y:S03]  /*8430*/  LDL.LU R61, [R1+0xcc] ;  /* 0x0000cc00013d7983 */ /* 0x000ee60000300800 */
[----:B------:R-:W-:Y:S01]  /*8440*/  HMMA.16816.F32 R20, R12, R2, R20 ;  /* 0x000000020c14723c */ /* 0x000fe20000001814 */
[----:B------:R-:W4:Y:S04]  /*8450*/  LDL.LU R55, [R1+0xd8] ;  /* 0x0000d80001377983 */ /* 0x000f280000300800 */
[----:B------:R-:W4:Y:S01]  /*8460*/  LDL.LU R60, [R1+0xd4] ;  /* 0x0000d400013c7983 */ /* 0x000f220000300800 */
[----:B--2---:R-:W-:-:S02]  /*8470*/  F2FP.F16.E4M3.UNPACK_B R6, R7 ;  /* 0x00000007ff06723e */ /* 0x004fc400020006ff */
[----:B------:R-:W-:Y:S02]  /*8480*/  F2FP.F16.E4M3.UNPACK_B R7, R40 ;  /* 0x00000028ff07723e */ /* 0x000fe400020006ff */
[C---:B------:R-:W-:Y:S01]  /*8490*/  HMMA.16816.F32 R40, R12.reuse, R4, R48 ;  /* 0x000000040c28723c */ /* 0x040fe20000001830 */
[----:B------:R-:W-:Y:S02]  /*84a0*/  IMAD R48, R53, 0x100, R52 ;  /* 0x0000010035307824 */ /* 0x000fe400078e0234 */
[----:B------:R-:W-:Y:S01]  /*84b0*/  IMAD R49, R0, 0x100, R54 ;  /* 0x0000010000317824 */ /* 0x000fe200078e0236 */
[----:B------:R-:W2:Y:S04]  /*84c0*/  LDL.LU R52, [R1+0xe0] ;  /* 0x0000e00001347983 */ /* 0x000ea80000300800 */
        /* <DEDUP_REMOVED lines=8> */
[C---:B------:R-:W-:Y:S01]  /*8550*/  HMMA.16816.F32 R44, R12.reuse, R6, R44 ;  /* 0x000000060c2c723c */ /* 0x040fe2000000182c */
[----:B------:R-:W2:Y:S04]  /*8560*/  LDL.LU R38, [R1+0xbc] ;  /* 0x0000bc0001267983 */ /* 0x000ea80000300800 */
[----:B------:R-:W2:Y:S03]  /*8570*/  LDL.LU R39, [R1+0xc4] ;  /* 0x0000c40001277983 */ /* 0x000ea60000300800 */
[C---:B------:R-:W-:Y:S01]  /*8580*/  HMMA.16816.F32 R48, R12.reuse, R36, R16 ;  /* 0x000000240c30723c */ /* 0x040fe20000001810 */
[----:B------:R-:W2:Y:S04]  /*8590*/  LDL.LU R36, [R1+0xac] ;  /* 0x0000ac0001247983 */ /* 0x000ea80000300800 */
[----:B------:R-:W2:Y:S04]  /*85a0*/  LDL.LU R37, [R1+0xb4] ;  /* 0x0000b40001257983 */ /* 0x000ea80000300800 */
[----:B------:R-:W2:Y:S01]  /*85b0*/  LDL.LU R16, [R1+0xc0] ;  /* 0x0000c00001107983 */ /* 0x000ea20000300800 */
[C---:B------:R-:W-:Y:S03]  /*85c0*/  HMMA.16816.F32 R32, R12.reuse, R4, R32 ;  /* 0x000000040c20723c */ /* 0x040fe60000001820 */
[----:B------:R-:W3:Y:S04]  /*85d0*/  LDL.LU R17, [R1+0xc8] ;  /* 0x0000c80001117983 */ /* 0x000ee80000300800 */
[----:B------:R-:W4:Y:S04]  /*85e0*/  LDL.LU R18, [R1+0x1c] ;  /* 0x00001c0001127983 */ /* 0x000f280000300800 */
[----:B------:R-:W4:Y:S04]  /*85f0*/  LDL.LU R19, [R1+0x28] ;  /* 0x0000280001137983 */ /* 0x000f280000300800 */
[----:B------:R-:W4:Y:S04]  /*8600*/  LDL.LU R6, [R1+0x8] ;  /* 0x0000080001067983 */ /* 0x000f280000300800 */
[----:B------:R-:W4:Y:S04]  /*8610*/  LDL.LU R7, [R1+0xc] ;  /* 0x00000c0001077983 */ /* 0x000f280000300800 */
[----:B------:R0:W-:Y:S04]  /*8620*/  STL.64 [R1+0x410], R46 ;  /* 0x0004102e01007387 */ /* 0x0001e80000100a00 */
[----:B0-----:R-:W4:Y:S04]  /*8630*/  LDL.LU R46, [R1+0xb8] ;  /* 0x0000b800012e7983 */ /* 0x001f280000300800 */
[----:B------:R-:W4:Y:S04]  /*8640*/  LDL.LU R47, [R1+0x18] ;  /* 0x00001800012f7983 */ /* 0x000f280000300800 */
[----:B------:R0:W-:Y:S04]  /*8650*/  STL.64 [R1+0x408], R44 ;  /* 0x0004082c01007387 */ /* 0x0001e80000100a00 */
[----:B0-----:R-:W4:Y:S04]  /*8660*/  LDL.LU R45, [R1+0xb0] ;  /* 0x0000b000012d7983 */ /* 0x001f280000300800 */
[----:B------:R-:W-:Y:S04]  /*8670*/  STL.64 [R1+0x400], R34 ;  /* 0x0004002201007387 */ /* 0x000fe80000100a00 */
[----:B------:R0:W-:Y:S04]  /*8680*/  STL.64 [R1+0x3f8], R32 ;  /* 0x0003f82001007387 */ /* 0x0001e80000100a00 */
[----:B0-----:R-:W4:Y:S01]  /*8690*/  LDL R32, [R1+0x118] ;  /* 0x0001180001207983 */ /* 0x001f220000100800 */
[----:B------:R-:W-:Y:S01]  /*86a0*/  HMMA.16816.F32 R24, R12, R2, R24 ;  /* 0x000000020c18723c */ /* 0x000fe20000001818 */
[----:B------:R-:W-:Y:S01]  /*86b0*/  F2FP.F16.E4M3.UNPACK_B R3, R57.H1 ;  /* 0x00000039ff03723e */ /* 0x000fe200030006ff */
[----:B--2---:R-:W-:-:S02]  /*86c0*/  IMAD R38, R38, 0x100, R16 ;  /* 0x0000010026267824 */ /* 0x004fc400078e0210 */
[----:B---3--:R-:W-:-:S03]  /*86d0*/  IMAD R39, R39, 0x100, R17 ;  /* 0x0000010027277824 */ /* 0x008fc600078e0211 */
[----:B------:R-:W-:Y:S02]  /*86e0*/  F2FP.F16.E4M3.UNPACK_B R38, R38 ;  /* 0x00000026ff26723e */ /* 0x000fe400020006ff */
[----:B----4-:R-:W-:Y:S02]  /*86f0*/  F2FP.F16.E4M3.UNPACK_B R5, R18.H1 ;  /* 0x00000012ff05723e */ /* 0x010fe400030006ff */
[----:B------:R-:W-:Y:S02]  /*8700*/  F2FP.F16.E4M3.UNPACK_B R39, R39 ;  /* 0x00000027ff27723e */ /* 0x000fe400020006ff */
[----:B------:R-:W-:Y:S02]  /*8710*/  F2FP.F16.E4M3.UNPACK_B R16, R58.H1 ;  /* 0x0000003aff10723e */ /* 0x000fe400030006ff */
[----:B------:R-:W-:Y:S01]  /*8720*/  F2FP.F16.E4M3.UNPACK_B R17, R59.H1 ;  /* 0x0000003bff11723e */ /* 0x000fe200030006ff */
[----:B------:R-:W-:Y:S01]  /*8730*/  IMAD R37, R37, 0x100, R46 ;  /* 0x0000010025257824 */ /* 0x000fe200078e022e */
[----:B------:R-:W-:-:S04]  /*8740*/  F2FP.F16.E4M3.UNPACK_B R4, R47.H1 ;  /* 0x0000002fff04723e */ /* 0x000fc800030006ff */
[----:B------:R-:W-:Y:S01]  /*8750*/  F2FP.F16.E4M3.UNPACK_B R37, R37 ;  /* 0x00000025ff25723e */ /* 0x000fe200020006ff */
[----:B------:R-:W-:-:S05]  /*8760*/  IMAD R36, R36, 0x100, R45 ;  /* 0x0000010024247824 */ /* 0x000fca00078e022d */
[----:B------:R-:W-:-:S07]  /*8770*/  F2FP.F16.E4M3.UNPACK_B R36, R36 ;  /* 0x00000024ff24723e */ /* 0x000fce00020006ff */
[----:B------:R-:W-:Y:S01]  /*8780*/  HMMA.16816.F32 R12, R36, R4, R40 ;  /* 0x00000004240c723c */ /* 0x000fe20000001828 */
[----:B------:R-:W-:Y:S02]  /*8790*/  IMAD R41, R61, 0x100, R56 ;  /* 0x000001003d297824 */ /* 0x000fe400078e0238 */
[----:B------:R-:W0:Y:S04]  /*87a0*/  LDSM.16.M88.4 R56, [R32+UR5] ;  /* 0x000000052038783b */ /* 0x000e280008000200 */
[----:B------:R-:W1:Y:S01]  /*87b0*/  LDSM.16.M88.4 R44, [R32+UR5+0x1000] ;  /* 0x00100005202c783b */ /* 0x000e620008000200 */
[----:B------:R-:W-:-:S07]  /*87c0*/  F2FP.F16.E4M3.UNPACK_B R2, R19.H1 ;  /* 0x00000013ff02723e */ /* 0x000fce00030006ff */
[----:B------:R-:W-:Y:S01]  /*87d0*/  HMMA.16816.F32 R20, R36, R2, R20 ;  /* 0x000000022414723c */ /* 0x000fe20000001814 */
[----:B------:R-:W-:Y:S01]  /*87e0*/  IMAD R18, R0, 0x100, R54 ;  /* 0x0000010000127824 */ /* 0x000fe200078e0236 */
[----:B0-----:R-:W-:Y:S04]  /*87f0*/  STL [R1+0x3e0], R58 ;  /* 0x0003e03a01007387 */ /* 0x001fe80000100800 */
[----:B------:R-:W-:Y:S04]  /*8800*/  STL [R1+0x3dc], R59 ;  /* 0x0003dc3b01007387 */ /* 0x000fe80000100800 */
[----:B------:R-:W2:Y:S01]  /*8810*/  LDL.LU R42, [R1+0x138] ;  /* 0x00013800012a7983 */ /* 0x000ea20000300800 */
[----:B-1----:R-:W-:-:S03]  /*8820*/  IMAD.MOV.U32 R54, RZ, RZ, R46 ;  /* 0x000000ffff367224 */ /* 0x002fc600078e002e */
[----:B------:R-:W2:Y:S01]  /*8830*/  LDL.LU R43, [R1+0x134] ;  /* 0x00013400012b7983 */ /* 0x000ea20000300800 */
[----:B------:R-:W-:-:S04]  /*8840*/  IMAD.MOV.U32 R0, RZ, RZ, R47 ;  /* 0x000000ffff007224 */ /* 0x000fc800078e002f */
[----:B------:R-:W-:Y:S04]  /*8850*/  STL [R1+0x3f4], R22 ;  /* 0x0003f41601007387 */ /* 0x000fe80000100800 */
[----:B------:R-:W-:Y:S04]  /*8860*/  STL [R1+0x3f0], R23 ;  /* 0x0003f01701007387 */ /* 0x000fe80000100800 */
[----:B------:R-:W-:Y:S04]  /*8870*/  STL.64 [R1+0x20], R44 ;  /* 0x0000202c01007387 */ /* 0x000fe80000100a00 */
[----:B------:R-:W0:Y:S01]  /*8880*/  LDSM.16.M88.4 R44, [R32+UR5+0x2000] ;  /* 0x00200005202c783b */ /* 0x000e220008000200 */
[----:B------:R-:W-:-:S02]  /*8890*/  F2FP.F16.E4M3.UNPACK_B R6, R6.H1 ;  /* 0x00000006ff06723e */ /* 0x000fc400030006ff */
[----:B------:R-:W-:Y:S01]  /*88a0*/  F2FP.F16.E4M3.UNPACK_B R7, R7.H1 ;  /* 0x00000007ff07723e */ /* 0x000fe200030006ff */
[----:B------:R-:W-:Y:S02]  /*88b0*/  IMAD R40, R60, 0x100, R55 ;  /* 0x000001003c287824 */ /* 0x000fe400078e0237 */
[----:B------:R-:W-:Y:S01]  /*88c0*/  IMAD R19, R53, 0x100, R52 ;  /* 0x0000010035137824 */ /* 0x000fe200078e0234 */
[C---:B------:R-:W-:Y:S01]  /*88d0*/  HMMA.16816.F32 R28, R36.reuse, R16, R28 ;  /* 0x00000010241c723c */ /* 0x040fe2000000181c */
[----:B------:R1:W-:Y:S04]  /*88e0*/  STL [R1+0x3e8], R0 ;  /* 0x0003e80001007387 */ /* 0x0003e80000100800 */
[----:B------:R-:W3:Y:S03]  /*88f0*/  LDSM.16.M88.4 R32, [R32+UR5+0x3000] ;  /* 0x003000052020783b */ /* 0x000ee60008000200 */
[----:B------:R-:W-:Y:S01]  /*8900*/  HMMA.16816.F32 R8, R36, R6, R8 ;  /* 0x000000062408723c */ /* 0x000fe20000001808 */
[----:B------:R-:W-:-:S02]  /*8910*/  F2FP.F16.E4M3.UNPACK_B R36, R41 ;  /* 0x00000029ff24723e */ /* 0x000fc400020006ff */
[----:B------:R-:W-:Y:S02]  /*8920*/  F2FP.F16.E4M3.UNPACK_B R37, R40 ;  /* 0x00000028ff25723e */ /* 0x000fe400020006ff */
[----:B------:R-:W-:Y:S02]  /*8930*/  F2FP.F16.E4M3.UNPACK_B R38, R19 ;  /* 0x00000013ff26723e */ /* 0x000fe400020006ff */
[----:B------:R-:W-:Y:S01]  /*8940*/  F2FP.F16.E4M3.UNPACK_B R39, R18 ;  /* 0x00000012ff27723e */ /* 0x000fe200020006ff */
[----:B------:R4:W-:Y:S06]  /*8950*/  STL [R1+0x3e4], R54 ;  /* 0x0003e43601007387 */ /* 0x0009ec0000100800 */
[----:B------:R-:W-:Y:S01]  /*8960*/  HMMA.16816.F32 R48, R36, R16, R48 ;  /* 0x000000102430723c */ /* 0x000fe20000001830 */
[----:B------:R-:W2:Y:S04]  /*8970*/  LDL.LU R16, [R1+0x130] ;  /* 0x0001300001107983 */ /* 0x000ea80000300800 */
[----:B------:R-:W2:Y:S04]  /*8980*/  LDL.LU R17, [R1+0x12c] ;  /* 0x00012c0001117983 */ /* 0x000ea80000300800 */
[----:B0-----:R0:W-:Y:S01]  /*8990*/  STL [R1+0x1c], R47 ;  /* 0x00001c2f01007387 */ /* 0x0011e20000100800 */
[----:B------:R-:W-:-:S02]  /*89a0*/  IMAD.MOV.U32 R53, RZ, RZ, R46 ;  /* 0x000000ffff357224 */ /* 0x000fc400078e002e */
[----:B-1----:R-:W-:Y:S02]  /*89b0*/  IMAD.MOV.U32 R0, RZ, RZ, R44 ;  /* 0x000000ffff007224 */ /* 0x002fe400078e002c */
[----:B----4-:R-:W-:Y:S01]  /*89c0*/  IMAD.MOV.U32 R54, RZ, RZ, R45 ;  /* 0x000000ffff367224 */ /* 0x010fe200078e002d */
[----:B0-----:R-:W4:Y:S04]  /*89d0*/  LDL.LU.64 R46, [R1+0x410] ;  /* 0x00041000012e7983 */ /* 0x001f280000300a00 */
[----:B------:R-:W4:Y:S04]  /*89e0*/  LDL.LU.64 R44, [R1+0x408] ;  /* 0x00040800012c7983 */ /* 0x000f280000300a00 */
[----:B------:R-:W2:Y:S04]  /*89f0*/  LDL.LU R22, [R1+0x140] ;  /* 0x0001400001167983 */ /* 0x000ea80000300800 */
[----:B------:R-:W2:Y:S04]  /*8a00*/  LDL.LU R18, [R1+0x13c] ;  /* 0x00013c0001127983 */ /* 0x000ea80000300800 */
[----:B------:R-:W2:Y:S04]  /*8a10*/  LDL.LU R23, [R1+0x148] ;  /* 0x0001480001177983 */ /* 0x000ea80000300800 */
[----:B------:R-:W2:Y:S04]  /*8a20*/  LDL.LU R19, [R1+0x144] ;  /* 0x0001440001137983 */ /* 0x000ea80000300800 */
[----:B------:R-:W2:Y:S04]  /*8a30*/  LDL.LU R40, [R1+0x150] ;  /* 0x0001500001287983 */ /* 0x000ea80000300800 */
[----:B------:R-:W2:Y:S04]  /*8a40*/  LDL.LU R41, [R1+0x14c] ;  /* 0x00014c0001297983 */ /* 0x000ea80000300800 */
[----:B------:R-:W2:Y:S04]  /*8a50*/  LDL.LU R61, [R1+0x158] ;  /* 0x00015800013d7983 */ /* 0x000ea80000300800 */
[----:B------:R-:W2:Y:S04]  /*8a60*/  LDL.LU R55, [R1+0x154] ;  /* 0x0001540001377983 */ /* 0x000ea80000300800 */
[----:B------:R0:W-:Y:S01]  /*8a70*/  STL [R1+0x3ec], R53 ;  /* 0x0003ec3501007387 */ /* 0x0001e20000100800 */
[----:B---3--:R-:W-:-:S02]  /*8a80*/  IMAD.MOV.U32 R52, RZ, RZ, R34 ;  /* 0x000000ffff347224 */ /* 0x008fc400078e0022 */
[----:B------:R-:W-:Y:S02]  /*8a90*/  IMAD.MOV.U32 R60, RZ, RZ, R35 ;  /* 0x000000ffff3c7224 */ /* 0x000fe400078e0023 */
[----:B------:R-:W-:Y:S01]  /*8aa0*/  IMAD.MOV.U32 R58, RZ, RZ, R32 ;  /* 0x000000ffff3a7224 */ /* 0x000fe200078e0020 */
[----:B0-----:R-:W3:Y:S01]  /*8ab0*/  LDL.LU R53, [R1+0x24] ;  /* 0x0000240001357983 */ /* 0x001ee20000300800 */
[----:B------:R-:W-:Y:S01]  /*8ac0*/  IMAD.MOV.U32 R59, RZ, RZ, R33 ;  /* 0x000000ffff3b7224 */ /* 0x000fe200078e0021 */
[C---:B----4-:R-:W-:Y:S02]  /*8ad0*/  HMMA.16816.F32 R44, R36.reuse, R6, R44 ;  /* 0x00000006242c723c */ /* 0x050fe4000000182c */
[----:B------:R-:W4:Y:S04]  /*8ae0*/  LDL.LU R6, [R1+0x128] ;  /* 0x0001280001067983 */ /* 0x000f280000300800 */
[----:B------:R-:W4:Y:S04]  /*8af0*/  LDL.LU R7, [R1+0x124] ;  /* 0x0001240001077983 */ /* 0x000f280000300800 */
[----:B------:R0:W-:Y:S04]  /*8b00*/  STL [R1+0x8], R34 ;  /* 0x0000082201007387 */ /* 0x0001e80000100800 */
[----:B0-----:R-:W2:Y:S04]  /*8b10*/  LDL.LU.64 R34, [R1+0x400] ;  /* 0x0004000001227983 */ /* 0x001ea80000300a00 */
[----:B------:R-:W2:Y:S02]  /*8b20*/  LDL.LU.64 R32, [R1+0x3f8] ;  /* 0x0003f80001207983 */ /* 0x000ea40000300a00 */
[C---:B--2---:R-:W-:Y:S02]  /*8b30*/  HMMA.16816.F32 R32, R36.reuse, R4, R32 ;  /* 0x000000042420723c */ /* 0x044fe40000001820 */
[----:B------:R-:W2:Y:S04]  /*8b40*/  LDL.LU R4, [R1+0x120] ;  /* 0x0001200001047983 */ /* 0x000ea80000300800 */
[----:B------:R-:W2:Y:S02]  /*8b50*/  LDL.LU R5, [R1+0x11c] ;  /* 0x00011c0001057983 */ /* 0x000ea40000300800 */
[----:B------:R-:W-:Y:S01]  /*8b60*/  HMMA.16816.F32 R24, R36, R2, R24 ;  /* 0x000000022418723c */ /* 0x000fe20000001818 */
[----:B------:R-:W-:-:S02]  /*8b70*/  IMAD R18, R18, 0x100, R22 ;  /* 0x0000010012127824 */ /* 0x000fc400078e0216 */
[----:B------:R-:W-:Y:S02]  /*8b80*/  IMAD R19, R19, 0x100, R23 ;  /* 0x0000010013137824 */ /* 0x000fe400078e0217 */
[----:B--2---:R-:W-:Y:S02]  /*8b90*/  IMAD R4, R5, 0x100, R4 ;  /* 0x0000010005047824 */ /* 0x004fe400078e0204 */
[----:B----4-:R-:W-:Y:S02]  /*8ba0*/  IMAD R5, R7, 0x100, R6 ;  /* 0x0000010007057824 */ /* 0x010fe400078e0206 */
[----:B------:R-:W-:Y:S02]  /*8bb0*/  IMAD R7, R43, 0x100, R42 ;  /* 0x000001002b077824 */ /* 0x000fe400078e022a */
[----:B------:R-:W2:Y:S04]  /*8bc0*/  LDL.LU R42, [R1+0x178] ;  /* 0x00017800012a7983 */ /* 0x000ea80000300800 */
[----:B------:R-:W2:Y:S04]  /*8bd0*/  LDL.LU R43, [R1+0x174] ;  /* 0x00017400012b7983 */ /* 0x000ea80000300800 */
[----:B------:R-:W4:Y:S04]  /*8be0*/  LDL R3, [R1+0x20] ;  /* 0x0000200001037983 */ /* 0x000f280000100800 */
[----:B------:R-:W2:Y:S04]  /*8bf0*/  LDL.LU R22, [R1+0x3f4] ;  /* 0x0003f40001167983 */ /* 0x000ea80000300800 */
[----:B------:R-:W2:Y:S01]  /*8c00*/  LDL.LU R23, [R1+0x3f0] ;  /* 0x0003f00001177983 */ /* 0x000ea20000300800 */
[----:B------:R-:W-:Y:S01]  /*8c10*/  IMAD R6, R17, 0x100, R16 ;  /* 0x0000010011067824 */ /* 0x000fe200078e0210 */
[----:B------:R-:W-:-:S02]  /*8c20*/  F2FP.F16.E4M3.UNPACK_B R36, R4 ;  /* 0x00000004ff24723e */ /* 0x000fc400020006ff */
[----:B------:R-:W-:Y:S02]  /*8c30*/  F2FP.F16.E4M3.UNPACK_B R37, R5 ;  /* 0x00000005ff25723e */ /* 0x000fe400020006ff */
[----:B------:R-:W-:Y:S02]  /*8c40*/  F2FP.F16.E4M3.UNPACK_B R38, R6 ;  /* 0x00000006ff26723e */ /* 0x000fe400020006ff */
[----:B------:R-:W-:Y:S02]  /*8c50*/  F2FP.F16.E4M3.UNPACK_B R39, R7 ;  /* 0x00000007ff27723e */ /* 0x000fe400020006ff */
[----:B------:R-:W-:Y:S02]  /*8c60*/  F2FP.F16.E4M3.UNPACK_B R16, R56 ;  /* 0x00000038ff10723e */ /* 0x000fe400020006ff */
[----:B------:R-:W-:Y:S02]  /*8c70*/  F2FP.F16.E4M3.UNPACK_B R17, R57 ;  /* 0x00000039ff11723e */ /* 0x000fe400020006ff */
[----:B---3--:R-:W-:-:S02]  /*8c80*/  F2FP.F16.E4M3.UNPACK_B R7, R53 ;  /* 0x00000035ff07723e */ /* 0x008fc400020006ff */
[----:B------:R-:W-:Y:S02]  /*8c90*/  F2FP.F16.E4M3.UNPACK_B R4, R0 ;  /* 0x00000000ff04723e */ /* 0x000fe400020006ff */
[----:B------:R-:W-:Y:S02]  /*8ca0*/  F2FP.F16.E4M3.UNPACK_B R5, R54 ;  /* 0x00000036ff05723e */ /* 0x000fe400020006ff */
[----:B------:R-:W-:Y:S01]  /*8cb0*/  F2FP.F16.E4M3.UNPACK_B R2, R58 ;  /* 0x0000003aff02723e */ /* 0x000fe200020006ff */
[----:B------:R-:W-:Y:S02]  /*8cc0*/  IMAD R40, R41, 0x100, R40 ;  /* 0x0000010029287824 */ /* 0x000fe400078e0228 */
[----:B------:R-:W-:Y:S01]  /*8cd0*/  IMAD R41, R55, 0x100, R61 ;  /* 0x0000010037297824 */ /* 0x000fe200078e023d */
[C---:B------:R-:W-:Y:S01]  /*8ce0*/  HMMA.16816.F32 R28, R36.reuse, R16, R28 ;  /* 0x00000010241c723c */ /* 0x040fe2000000181c */
[----:B------:R-:W3:Y:S04]  /*8cf0*/  LDL.LU R61, [R1+0x270] ;  /* 0x00027000013d7983 */ /* 0x000ee80000300800 */
[----:B------:R-:W3:Y:S03]  /*8d00*/  LDL.LU R55, [R1+0x26c] ;  /* 0x00026c0001377983 */ /* 0x000ee60000300800 */
[----:B------:R-:W-:Y:S01]  /*8d10*/  HMMA.16816.F32 R12, R36, R4, R12 ;  /* 0x00000004240c723c */ /* 0x000fe2000000180c */
[----:B----4-:R-:W-:-:S02]  /*8d20*/  F2FP.F16.E4M3.UNPACK_B R6, R3 ;  /* 0x00000003ff06723e */ /* 0x010fc400020006ff */
[----:B------:R-:W-:-:S05]  /*8d30*/  F2FP.F16.E4M3.UNPACK_B R3, R59 ;  /* 0x0000003bff03723e */ /* 0x000fca00020006ff */
[C---:B------:R-:W-:Y:S08]  /*8d40*/  HMMA.16816.F32 R8, R36.reuse, R6, R8 ;  /* 0x000000062408723c */ /* 0x040ff00000001808 */
[----:B--2---:R-:W-:Y:S01]  /*8d50*/  HMMA.16816.F32 R20, R36, R2, R20 ;  /* 0x000000022414723c */ /* 0x004fe20000001814 */
[----:B------:R-:W-:Y:S02]  /*8d60*/  F2FP.F16.E4M3.UNPACK_B R36, R18 ;  /* 0x00000012ff24723e */ /* 0x000fe400020006ff */
[----:B------:R-:W-:Y:S01]  /*8d70*/  F2FP.F16.E4M3.UNPACK_B R37, R19 ;  /* 0x00000013ff25723e */ /* 0x000fe200020006ff */
[----:B------:R-:W2:Y:S01]  /*8d80*/  LDL.LU R18, [R1+0x16c] ;  /* 0x00016c0001127983 */ /* 0x000ea20000300800 */
[----:B------:R-:W-:-:S02]  /*8d90*/  F2FP.F16.E4M3.UNPACK_B R38, R40 ;  /* 0x00000028ff26723e */ /* 0x000fc400020006ff */
[----:B------:R-:W-:Y:S01]  /*8da0*/  F2FP.F16.E4M3.UNPACK_B R39, R41 ;  /* 0x00000029ff27723e */ /* 0x000fe200020006ff */
[----:B------:R-:W2:Y:S04]  /*8db0*/  LDL.LU R19, [R1+0x170] ;  /* 0x0001700001137983 */ /* 0x000ea80000300800 */
[----:B------:R-:W4:Y:S02]  /*8dc0*/  LDL.LU R40, [R1+0x264] ;  /* 0x0002640001287983 */ /* 0x000f240000300800 */
[C---:B------:R-:W-:Y:S02]  /*8dd0*/  HMMA.16816.F32 R48, R36.reuse, R16, R48 ;  /* 0x000000102430723c */ /* 0x040fe40000001830 */
[----:B------:R-:W4:Y:S04]  /*8de0*/  LDL.LU R41, [R1+0x268] ;  /* 0x0002680001297983 */ /* 0x000f280000300800 */
[----:B------:R-:W2:Y:S02]  /*8df0*/  LDL.LU R16, [R1+0x168] ;  /* 0x0001680001107983 */ /* 0x000ea40000300800 */
[C---:B------:R-:W-:Y:S02]  /*8e00*/  HMMA.16816.F32 R44, R36.reuse, R6, R44 ;  /* 0x00000006242c723c */ /* 0x040fe4000000182c */
[----:B------:R-:W2:Y:S04]  /*8e10*/  LDL.LU R17, [R1+0x164] ;  /* 0x0001640001117983 */ /* 0x000ea80000300800 */
[----:B------:R-:W3:Y:S04]  /*8e20*/  LDL.LU R6, [R1+0x160] ;  /* 0x0001600001067983 */ /* 0x000ee80000300800 */
[----:B------:R-:W3:Y:S01]  /*8e30*/  LDL.LU R7, [R1+0x15c] ;  /* 0x00015c0001077983 */ /* 0x000ee20000300800 */
[----:B------:R-:W-:Y:S01]  /*8e40*/  HMMA.16816.F32 R32, R36, R4, R32 ;  /* 0x000000042420723c */ /* 0x000fe20000001820 */
[----:B--2---:R-:W-:-:S02]  /*8e50*/  IMAD R5, R17, 0x100, R16 ;  /* 0x0000010011057824 */ /* 0x004fc400078e0210 */
[----:B---3--:R-:W-:Y:S02]  /*8e60*/  IMAD R4, R7, 0x100, R6 ;  /* 0x0000010007047824 */ /* 0x008fe400078e0206 */
[----:B------:R-:W-:Y:S02]  /*8e70*/  IMAD R6, R18, 0x100, R19 ;  /* 0x0000010012067824 */ /* 0x000fe400078e0213 */
[----:B------:R-:W-:Y:S01]  /*8e80*/  IMAD R7, R43, 0x100, R42 ;  /* 0x000001002b077824 */ /* 0x000fe200078e022a */
[----:B------:R-:W-:Y:S01]  /*8e90*/  HMMA.16816.F32 R16, R36, R2, R24 ;  /* 0x000000022410723c */ /* 0x000fe20000001818 */
[----:B------:R-:W2:Y:S01]  /*8ea0*/  LDL.LU R42, [R1+0x284] ;  /* 0x00028400012a7983 */ /* 0x000ea20000300800 */
[----:B------:R-:W-:-:S03]  /*8eb0*/  F2FP.F16.E4M3.UNPACK_B R26, R6 ;  /* 0x00000006ff1a723e */ /* 0x000fc600020006ff */
[----:B------:R-:W3:Y:S01]  /*8ec0*/  LDL.LU R43, [R1+0x28c] ;  /* 0x00028c00012b7983 */ /* 0x000ee20000300800 */
[----:B------:R-:W-:-:S03]  /*8ed0*/  F2FP.F16.E4M3.UNPACK_B R27, R7 ;  /* 0x00000007ff1b723e */ /* 0x000fc600020006ff */
[----:B------:R-:W2:Y:S01]  /*8ee0*/  LDL.LU R3, [R1+0x20] ;  /* 0x0000200001037983 */ /* 0x000ea20000300800 */
[----:B------:R-:W-:-:S03]  /*8ef0*/  F2FP.F16.E4M3.UNPACK_B R6, R56.H1 ;  /* 0x00000038ff06723e */ /* 0x000fc600030006ff */
[----:B------:R-:W3:Y:S01]  /*8f00*/  LDL.LU R38, [R1+0x17c] ;  /* 0x00017c0001267983 */ /* 0x000ee20000300800 */
[----:B------:R-:W-:-:S03]  /*8f10*/  F2FP.F16.E4M3.UNPACK_B R7, R57.H1 ;  /* 0x00000039ff07723e */ /* 0x000fc600030006ff */
[----:B------:R-:W3:Y:S04]  /*8f20*/  LDL.LU R39, [R1+0x25c] ;  /* 0x00025c0001277983 */ /* 0x000ee80000300800 */
[----:B------:R-:W3:Y:S04]  /*8f30*/  LDL.LU R56, [R1+0x260] ;  /* 0x0002600001387983 */ /* 0x000ee80000300800 */
[----:B------:R-:W3:Y:S01]  /*8f40*/  LDL.LU R57, [R1+0x258] ;  /* 0x0002580001397983 */ /* 0x000ee20000300800 */
[----:B------:R-:W-:Y:S02]  /*8f50*/  F2FP.F16.E4M3.UNPACK_B R24, R4 ;  /* 0x00000004ff18723e */ /* 0x000fe400020006ff */
[----:B------:R-:W-:-:S02]  /*8f60*/  F2FP.F16.E4M3.UNPACK_B R25, R5 ;  /* 0x00000005ff19723e */ /* 0x000fc400020006ff */
[----:B------:R-:W-:Y:S02]  /*8f70*/  F2FP.F16.E4M3.UNPACK_B R5, R53.H1 ;  /* 0x00000035ff05723e */ /* 0x000fe400030006ff */
[----:B------:R-:W3:Y:S01]  /*8f80*/  LDL.LU R53, [R1+0x3ec] ;  /* 0x0003ec0001357983 */ /* 0x000ee20000300800 */
[----:B------:R-:W-:Y:S02]  /*8f90*/  F2FP.F16.E4M3.UNPACK_B R2, R0.H1 ;  /* 0x00000000ff02723e */ /* 0x000fe400030006ff */
[----:B------:R-:W-:Y:S01]  /*8fa0*/  F2FP.F16.E4M3.UNPACK_B R36, R58.H1 ;  /* 0x0000003aff24723e */ /* 0x000fe200030006ff */
[----:B------:R-:W3:Y:S01]  /*8fb0*/  LDL.LU R0, [R1+0x3e8] ;  /* 0x0003e80001007983 */ /* 0x000ee20000300800 */
[----:B------:R-:W-:Y:S01]  /*8fc0*/  F2FP.F16.E4M3.UNPACK_B R37, R59.H1 ;  /* 0x0000003bff25723e */ /* 0x000fe200030006ff */
[----:B----4-:R-:W-:Y:S01]  /*8fd0*/  IMAD R40, R40, 0x100, R41 ;  /* 0x0000010028287824 */ /* 0x010fe200078e0229 */
[----:B------:R-:W-:Y:S01]  /*8fe0*/  HMMA.16816.F32 R28, R24, R6, R28 ;  /* 0x00000006181c723c */ /* 0x000fe2000000181c */
[----:B------:R-:W-:-:S07]  /*8ff0*/  IMAD R41, R55, 0x100, R61 ;  /* 0x0000010037297824 */ /* 0x000fce00078e023d */
[C---:B------:R-:W-:Y:S01]  /*9000*/  HMMA.16816.F32 R20, R24.reuse, R36, R20 ;  /* 0x000000241814723c */ /* 0x040fe20000001814 */
[----:B--2---:R-:W-:Y:S02]  /*9010*/  F2FP.F16.E4M3.UNPACK_B R4, R3.H1 ;  /* 0x00000003ff04723e */ /* 0x004fe400030006ff */
[----:B------:R-:W-:Y:S02]  /*9020*/  F2FP.F16.E4M3.UNPACK_B R3, R54.H1 ;  /* 0x00000036ff03723e */ /* 0x000fe400030006ff */
[----:B------:R-:W2:Y:S04]  /*9030*/  LDL.LU R54, [R1+0x3e4] ;  /* 0x0003e40001367983 */ /* 0x000ea80000300800 */
[----:B------:R-:W4:Y:S01]  /*9040*/  LDL.LU R58, [R1+0x3e0] ;  /* 0x0003e000013a7983 */ /* 0x000f220000300800 */
[----:B------:R-:W-:Y:S03]  /*9050*/  HMMA.16816.F32 R8, R24, R4, R8 ;  /* 0x000000041808723c */ /* 0x000fe60000001808 */
[----:B------:R-:W2:Y:S01]  /*9060*/  LDL.LU R59, [R1+0x3dc] ;  /* 0x0003dc00013b7983 */ /* 0x000ea20000300800 */
[----:B---3--:R-:W-:-:S02]  /*9070*/  IMAD R39, R39, 0x100, R56 ;  /* 0x0000010027277824 */ /* 0x008fc400078e0238 */
[----:B------:R-:W-:Y:S02]  /*9080*/  IMAD R38, R38, 0x100, R57 ;  /* 0x0000010026267824 */ /* 0x000fe400078e0239 */
[----:B------:R-:W3:Y:S01]  /*9090*/  LDL.LU R57, [R1+0x2a0] ;  /* 0x0002a00001397983 */ /* 0x000ee20000300800 */
[----:B------:R-:W-:Y:S03]  /*90a0*/  HMMA.16816.F32 R12, R24, R2, R12 ;  /* 0x00000002180c723c */ /* 0x000fe6000000180c */
[----:B------:R-:W3:Y:S01]  /*90b0*/  LDL.LU R56, [R1+0x29c] ;  /* 0x00029c0001387983 */ /* 0x000ee20000300800 */
[----:B------:R-:W-:-:S03]  /*90c0*/  F2FP.F16.E4M3.UNPACK_B R24, R38 ;  /* 0x00000026ff18723e */ /* 0x000fc600020006ff */
[----:B------:R-:W2:Y:S01]  /*90d0*/  LDL.LU R61, [R1+0x2a8] ;  /* 0x0002a800013d7983 */ /* 0x000ea20000300800 */
[----:B------:R-:W-:-:S03]  /*90e0*/  F2FP.F16.E4M3.UNPACK_B R25, R39 ;  /* 0x00000027ff19723e */ /* 0x000fc600020006ff */
[----:B------:R-:W2:Y:S04]  /*90f0*/  LDL.LU R55, [R1+0x2a4] ;  /* 0x0002a40001377983 */ /* 0x000ea80000300800 */
[----:B------:R-:W2:Y:S04]  /*9100*/  LDL.LU R38, [R1+0x290] ;  /* 0x0002900001267983 */ /* 0x000ea80000300800 */
[----:B------:R-:W3:Y:S01]  /*9110*/  LDL.LU R39, [R1+0x288] ;  /* 0x0002880001277983 */ /* 0x000ee20000300800 */
[----:B------:R-:W-:Y:S02]  /*9120*/  F2FP.F16.E4M3.UNPACK_B R26, R40 ;  /* 0x00000028ff1a723e */ /* 0x000fe400020006ff */
[----:B------:R-:W-:Y:S01]  /*9130*/  F2FP.F16.E4M3.UNPACK_B R27, R41 ;  /* 0x00000029ff1b723e */ /* 0x000fe200020006ff */
[----:B------:R-:W4:Y:S04]  /*9140*/  LDL.LU R40, [R1+0x274] ;  /* 0x0002740001287983 */ /* 0x000f280000300800 */
[----:B------:R-:W4:Y:S02]  /*9150*/  LDL.LU R41, [R1+0x27c] ;  /* 0x00027c0001297983 */ /* 0x000f240000300800 */
[C---:B------:R-:W-:Y:S02]  /*9160*/  HMMA.16816.F32 R48, R24.reuse, R6, R48 ;  /* 0x000000061830723c */ /* 0x040fe40000001830 */
[----:B------:R-:W4:Y:S04]  /*9170*/  LDL.LU R6, [R1+0x298] ;  /* 0x0002980001067983 */ /* 0x000f280000300800 */
[----:B------:R-:W4:Y:S02]  /*9180*/  LDL.LU R7, [R1+0x294] ;  /* 0x0002940001077983 */ /* 0x000f240000300800 */
[C---:B------:R-:W-:Y:S02]  /*9190*/  HMMA.16816.F32 R44, R24.reuse, R4, R44 ;  /* 0x00000004182c723c */ /* 0x040fe4000000182c */
[----:B------:R-:W4:Y:S04]  /*91a0*/  LDL.LU R4, [R1+0x280] ;  /* 0x0002800001047983 */ /* 0x000f280000300800 */
[----:B------:R-:W4:Y:S02]  /*91b0*/  LDL R5, [R1+0x1c] ;  /* 0x00001c0001057983 */ /* 0x000f240000100800 */
[----:B------:R-:W-:Y:S02]  /*91c0*/  HMMA.16816.F32 R32, R24, R2, R32 ;  /* 0x000000021820723c */ /* 0x000fe40000001820 */
[----:B------:R-:W4:Y:S01]  /*91d0*/  LDL.LU R3, [R1+0x278] ;  /* 0x0002780001037983 */ /* 0x000f220000300800 */
[----:B--2---:R-:W-:-:S02]  /*91e0*/  IMAD R43, R43, 0x100, R38 ;  /* 0x000001002b2b7824 */ /* 0x004fc400078e0226 */
[----:B---3--:R-:W-:-:S03]  /*91f0*/  IMAD R42, R42, 0x100, R39 ;  /* 0x000001002a2a7824 */ /* 0x008fc600078e0227 */
[----:B------:R-:W-:Y:S01]  /*9200*/  HMMA.16816.F32 R36, R24, R36, R16 ;  /* 0x000000241824723c */ /* 0x000fe20000001810 */
[----:B------:R-:W2:Y:S04]  /*9210*/  LDL.LU R27, [R1+0x2b0] ;  /* 0x0002b000011b7983 */ /* 0x000ea80000300800 */
[----:B------:R-:W2:Y:S01]  /*9220*/  LDL.LU R19, [R1+0x2ac] ;  /* 0x0002ac0001137983 */ /* 0x000ea20000300800 */
[----:B------:R-:W-:Y:S02]  /*9230*/  F2FP.F16.E4M3.UNPACK_B R42, R42 ;  /* 0x0000002aff2a723e */ /* 0x000fe400020006ff */
[----:B------:R-:W-:Y:S02]  /*9240*/  F2FP.F16.E4M3.UNPACK_B R43, R43 ;  /* 0x0000002bff2b723e */ /* 0x000fe400020006ff */
[----:B----4-:R-:W-:-:S02]  /*9250*/  F2FP.F16.E4M3.UNPACK_B R16, R58 ;  /* 0x0000003aff10723e */ /* 0x010fc400020006ff */
[----:B------:R-:W-:Y:S01]  /*9260*/  F2FP.F16.E4M3.UNPACK_B R17, R59 ;  /* 0x0000003bff11723e */ /* 0x000fe200020006ff */
[----:B------:R-:W-:Y:S01]  /*9270*/  IMAD R41, R41, 0x100, R4 ;  /* 0x0000010029297824 */ /* 0x000fe200078e0204 */
[----:B------:R-:W-:Y:S02]  /*9280*/  F2FP.F16.E4M3.UNPACK_B R24, R54 ;  /* 0x00000036ff18723e */ /* 0x000fe400020006ff */
[----:B------:R-:W-:Y:S01]  /*9290*/  F2FP.F16.E4M3.UNPACK_B R25, R0 ;  /* 0x00000000ff19723e */ /* 0x000fe200020006ff */
[----:B------:R-:W-:Y:S01]  /*92a0*/  IMAD R40, R40, 0x100, R3 ;  /* 0x0000010028287824 */ /* 0x000fe200078e0203 */
[----:B------:R-:W-:Y:S02]  /*92b0*/  F2FP.F16.E4M3.UNPACK_B R41, R41 ;  /* 0x00000029ff29723e */ /* 0x000fe400020006ff */
[----:B------:R-:W-:Y:S02]  /*92c0*/  F2FP.F16.E4M3.UNPACK_B R4, R53 ;  /* 0x00000035ff04723e */ /* 0x000fe400020006ff */
[----:B------:R-:W-:-:S02]  /*92d0*/  F2FP.F16.E4M3.UNPACK_B R40, R40 ;  /* 0x00000028ff28723e */ /* 0x000fc400020006ff */
[----:B------:R-:W-:Y:S02]  /*92e0*/  F2FP.F16.E4M3.UNPACK_B R5, R5 ;  /* 0x00000005ff05723e */ /* 0x000fe400020006ff */
[----:B------:R-:W-:Y:S02]  /*92f0*/  F2FP.F16.E4M3.UNPACK_B R2, R52 ;  /* 0x00000034ff02723e */ /* 0x000fe400020006ff */
[----:B------:R-:W-:Y:S01]  /*9300*/  F2FP.F16.E4M3.UNPACK_B R3, R60 ;  /* 0x0000003cff03723e */ /* 0x000fe200020006ff */
[----:B------:R-:W-:Y:S02]  /*9310*/  IMAD R6, R7, 0x100, R6 ;  /* 0x0000010007067824 */ /* 0x000fe400078e0206 */
[----:B------:R-:W-:Y:S01]  /*9320*/  IMAD R18, R55, 0x100, R61 ;  /* 0x0000010037127824 */ /* 0x000fe200078e023d */
[C---:B------:R-:W-:Y:S01]  /*9330*/  HMMA.16816.F32 R28, R40.reuse, R16, R28 ;  /* 0x00000010281c723c */ /* 0x040fe2000000181c */
[----:B------:R-:W-:Y:S01]  /*9340*/  IMAD R7, R56, 0x100, R57 ;  /* 0x0000010038077824 */ /* 0x000fe200078e0239 */
[----:B------:R-:W3:Y:S04]  /*9350*/  LDL.LU R52, [R1+0x3d8] ;  /* 0x0003d80001347983 */ /* 0x000ee80000300800 */
[----:B------:R-:W4:Y:S02]  /*9360*/  LDL.LU R57, [R1+0x2d8] ;  /* 0x0002d80001397983 */ /* 0x000f240000300800 */
[C---:B------:R-:W-:Y:S02]  /*9370*/  HMMA.16816.F32 R8, R40.reuse, R24, R8 ;  /* 0x000000182808723c */ /* 0x040fe40000001808 */
[----:B------:R-:W4:Y:S04]  /*9380*/  LDL.LU R56, [R1+0x2d4] ;  /* 0x0002d40001387983 */ /* 0x000f280000300800 */
[----:B------:R-:W3:Y:S02]  /*9390*/  LDL.LU R61, [R1+0x2e0] ;  /* 0x0002e000013d7983 */ /* 0x000ee40000300800 */
[C---:B------:R-:W-:Y:S02]  /*93a0*/  HMMA.16816.F32 R12, R40.reuse, R4, R12 ;  /* 0x00000004280c723c */ /* 0x040fe4000000180c */
[----:B------:R-:W3:Y:S06]  /*93b0*/  LDL.LU R55, [R1+0x2dc] ;  /* 0x0002dc0001377983 */ /* 0x000eec0000300800 */
[----:B------:R-:W-:Y:S01]  /*93c0*/  HMMA.16816.F32 R20, R40, R2, R20 ;  /* 0x000000022814723c */ /* 0x000fe20000001814 */
[----:B------:R-:W-:-:S02]  /*93d0*/  F2FP.F16.E4M3.UNPACK_B R40, R6 ;  /* 0x00000006ff28723e */ /* 0x000fc400020006ff */
[----:B------:R-:W-:Y:S01]  /*93e0*/  F2FP.F16.E4M3.UNPACK_B R41, R7 ;  /* 0x00000007ff29723e */ /* 0x000fe200020006ff */
[----:B------:R-:W3:Y:S01]  /*93f0*/  LDL.LU R6, [R1+0x2bc] ;  /* 0x0002bc0001067983 */ /* 0x000ee20000300800 */
[----:B------:R-:W-:-:S03]  /*9400*/  F2FP.F16.E4M3.UNPACK_B R42, R18 ;  /* 0x00000012ff2a723e */ /* 0x000fc600020006ff */
[----:B------:R-:W3:Y:S01]  /*9410*/  LDL.LU R7, [R1+0x2b4] ;  /* 0x0002b40001077983 */ /* 0x000ee20000300800 */
[----:B--2---:R-:W-:-:S05]  /*9420*/  IMAD R19, R19, 0x100, R27 ;  /* 0x0000010013137824 */ /* 0x004fca00078e021b */
[----:B------:R-:W-:-:S07]  /*9430*/  F2FP.F16.E4M3.UNPACK_B R43, R19 ;  /* 0x00000013ff2b723e */ /* 0x000fce00020006ff */
[C---:B------:R-:W-:Y:S01]  /*9440*/  HMMA.16816.F32 R16, R40.reuse, R16, R48 ;  /* 0x000000102810723c */ /* 0x040fe20000001830 */
[----:B------:R-:W2:Y:S04]  /*9450*/  LDL.LU R48, [R1+0x2d0] ;  /* 0x0002d00001307983 */ /* 0x000ea80000300800 */
[----:B------:R-:W2:Y:S03]  /*9460*/  LDL.LU R49, [R1+0x2cc] ;  /* 0x0002cc0001317983 */ /* 0x000ea60000300800 */
[C---:B------:R-:W-:Y:S01]  /*9470*/  HMMA.16816.F32 R24, R40.reuse, R24, R44 ;  /* 0x000000182818723c */ /* 0x040fe2000000182c */
[----:B------:R-:W3:Y:S04]  /*9480*/  LDL.LU R50, [R1+0x1c] ;  /* 0x00001c0001327983 */ /* 0x000ee80000300800 */
[----:B------:R-:W3:Y:S04]  /*9490*/  LDL.LU R51, [R1+0x8] ;  /* 0x0000080001337983 */ /* 0x000ee80000300800 */
[----:B------:R-:W3:Y:S04]  /*94a0*/  LDL.LU R44, [R1+0x2b8] ;  /* 0x0002b800012c7983 */ /* 0x000ee80000300800 */
[----:B------:R-:W3:Y:S04]  /*94b0*/  LDL.LU R45, [R1+0x2c0] ;  /* 0x0002c000012d7983 */ /* 0x000ee80000300800 */
[----:B------:R-:W4:Y:S04]  /*94c0*/  LDL.LU R46, [R1+0x2c8] ;  /* 0x0002c800012e7983 */ /* 0x000f280000300800 */
[----:B------:R-:W4:Y:S01]  /*94d0*/  LDL.LU R47, [R1+0x2c4] ;  /* 0x0002c400012f7983 */ /* 0x000f220000300800 */
[C---:B------:R-:W-:Y:S08]  /*94e0*/  HMMA.16816.F32 R32, R40.reuse, R4, R32 ;  /* 0x000000042820723c */ /* 0x040ff00000001820 */
[----:B------:R-:W-:Y:S01]  /*94f0*/  HMMA.16816.F32 R36, R40, R2, R36 ;  /* 0x000000022824723c */ /* 0x000fe20000001824 */
[----:B--2---:R-:W-:-:S05]  /*9500*/  IMAD R4, R49, 0x100, R48 ;  /* 0x0000010031047824 */ /* 0x004fca00078e0230 */
[----:B------:R-:W-:Y:S02]  /*9510*/  F2FP.F16.E4M3.UNPACK_B R43, R4 ;  /* 0x00000004ff2b723e */ /* 0x000fe400020006ff */
[----:B------:R-:W-:Y:S02]  /*9520*/  F2FP.F16.E4M3.UNPACK_B R4, R54.H1 ;  /* 0x00000036ff04723e */ /* 0x000fe400030006ff */
[----:B------:R-:W2:Y:S01]  /*9530*/  LDL.LU R54, [R1+0x3d4] ;  /* 0x0003d40001367983 */ /* 0x000ea20000300800 */
[----:B---3--:R-:W-:Y:S02]  /*9540*/  IMAD R6, R6, 0x100, R45 ;  /* 0x0000010006067824 */ /* 0x008fe400078e022d */
[----:B----4-:R-:W-:-:S03]  /*9550*/  IMAD R5, R47, 0x100, R46 ;  /* 0x000001002f057824 */ /* 0x010fc600078e022e */
[----:B------:R-:W-:Y:S02]  /*9560*/  F2FP.F16.E4M3.UNPACK_B R41, R6 ;  /* 0x00000006ff29723e */ /* 0x000fe400020006ff */
[----:B------:R-:W-:Y:S02]  /*9570*/  F2FP.F16.E4M3.UNPACK_B R42, R5 ;  /* 0x00000005ff2a723e */ /* 0x000fe400020006ff */
[----:B------:R-:W-:Y:S02]  /*9580*/  F2FP.F16.E4M3.UNPACK_B R5, R0.H1 ;  /* 0x00000000ff05723e */ /* 0x000fe400030006ff */
[----:B------:R-:W2:Y:S01]  /*9590*/  LDL.LU R0, [R1+0x3d0] ;  /* 0x0003d00001007983 */ /* 0x000ea20000300800 */
[----:B------:R-:W-:-:S03]  /*95a0*/  F2FP.F16.E4M3.UNPACK_B R6, R53.H1 ;  /* 0x00000035ff06723e */ /* 0x000fc600030006ff */
[----:B------:R-:W3:Y:S01]  /*95b0*/  LDL.LU R53, [R1+0x3cc] ;  /* 0x0003cc0001357983 */ /* 0x000ee20000300800 */
[----:B------:R-:W-:-:S05]  /*95c0*/  IMAD R7, R7, 0x100, R44 ;  /* 0x0000010007077824 */ /* 0x000fca00078e022c */
[----:B------:R-:W-:Y:S01]  /*95d0*/  F2FP.F16.E4M3.UNPACK_B R40, R7 ;  /* 0x00000007ff28723e */ /* 0x000fe200020006ff */
[----:B------:R-:W-:-:S06]  /*95e0*/  IMAD R49, R56, 0x100, R57 ;  /* 0x0000010038317824 */ /* 0x000fcc00078e0239 */
[----:B------:R-:W-:Y:S01]  /*95f0*/  HMMA.16816.F32 R44, R40, R4, R8 ;  /* 0x00000004282c723c */ /* 0x000fe20000001808 */
[----:B------:R-:W-:Y:S02]  /*9600*/  F2FP.F16.E4M3.UNPACK_B R9, R60.H1 ;  /* 0x0000003cff09723e */ /* 0x000fe400030006ff */
[----:B------:R0:W5:Y:S01]  /*9610*/  LDL.LU R60, [R1+0x3c8] ;  /* 0x0003c800013c7983 */ /* 0x0001620000300800 */
[----:B------:R-:W-:Y:S01]  /*9620*/  F2FP.F16.E4M3.UNPACK_B R2, R58.H1 ;  /* 0x0000003aff02723e */ /* 0x000fe200030006ff */
[----:B------:R-:W-:Y:S01]  /*9630*/  IMAD R48, R55, 0x100, R61 ;  /* 0x0000010037307824 */ /* 0x000fe200078e023d */
[----:B------:R-:W-:Y:S02]  /*9640*/  F2FP.F16.E4M3.UNPACK_B R3, R59.H1 ;  /* 0x0000003bff03723e */ /* 0x000fe400030006ff */
[----:B------:R-:W-:Y:S02]  /*9650*/  F2FP.F16.E4M3.UNPACK_B R7, R50.H1 ;  /* 0x00000032ff07723e */ /* 0x000fe400030006ff */
[----:B------:R-:W-:-:S03]  /*9660*/  F2FP.F16.E4M3.UNPACK_B R8, R51.H1 ;  /* 0x00000033ff08723e */ /* 0x000fc600030006ff */
[C---:B------:R-:W-:Y:S08]  /*9670*/  HMMA.16816.F32 R28, R40.reuse, R2, R28 ;  /* 0x00000002281c723c */ /* 0x040ff0000000181c */
[C---:B------:R-:W-:Y:S08]  /*9680*/  HMMA.16816.F32 R12, R40.reuse, R6, R12 ;  /* 0x00000006280c723c */ /* 0x040ff0000000180c */
[----:B------:R-:W-:Y:S01]  /*9690*/  HMMA.16816.F32 R20, R40, R8, R20 ;  /* 0x000000082814723c */ /* 0x000fe20000001814 */
[----:B------:R-:W-:-:S02]  /*96a0*/  F2FP.F16.E4M3.UNPACK_B R40, R49 ;  /* 0x00000031ff28723e */ /* 0x000fc400020006ff */
[----:B------:R-:W-:Y:S01]  /*96b0*/  F2FP.F16.E4M3.UNPACK_B R41, R48 ;  /* 0x00000030ff29723e */ /* 0x000fe200020006ff */
[----:B--2---:R-:W-:Y:S02]  /*96c0*/  IMAD R11, R54, 0x100, R0 ;  /* 0x00000100360b7824 */ /* 0x004fe400078e0200 */
[----:B------:R0:W5:Y:S01]  /*96d0*/  LDL.LU R0, [R1+0x3c4] ;  /* 0x0003c40001007983 */ /* 0x0001620000300800 */
[----:B---3--:R-:W-:-:S03]  /*96e0*/  IMAD R10, R52, 0x100, R53 ;  /* 0x00000100340a7824 */ /* 0x008fc600078e0235 */
[----:B------:R-:W2:Y:S04]  /*96f0*/  LDL.LU R54, [R1+0x3c0] ;  /* 0x0003c00001367983 */ /* 0x000ea80000300800 */
[----:B------:R-:W3:Y:S04]  /*9700*/  LDL.LU R53, [R1+0x3bc] ;  /* 0x0003bc0001357983 */ /* 0x000ee80000300800 */
[----:B------:R0:W5:Y:S04]  /*9710*/  LDL.LU R52, [R1+0x3b8] ;  /* 0x0003b80001347983 */ /* 0x0001680000300800 */
[----:B------:R-:W4:Y:S04]  /*9720*/  LDL.LU R56, [R1+0x184] ;  /* 0x0001840001387983 */ /* 0x000f280000300800 */
[----:B------:R-:W2:Y:S04]  /*9730*/  LDL.LU R61, [R1+0x18c] ;  /* 0x00018c00013d7983 */ /* 0x000ea80000300800 */
[----:B------:R-:W3:Y:S04]  /*9740*/  LDL.LU R55, [R1+0x19c] ;  /* 0x00019c0001377983 */ /* 0x000ee80000300800 */
[----:B------:R-:W3:Y:S04]  /*9750*/  LDL.LU R59, [R1+0x1d4] ;  /* 0x0001d400013b7983 */ /* 0x000ee80000300800 */
[----:B------:R-:W3:Y:S04]  /*9760*/  LDL.LU R58, [R1+0x1dc] ;  /* 0x0001dc00013a7983 */ /* 0x000ee80000300800 */
[----:B------:R-:W3:Y:S01]  /*9770*/  LDL.LU R50, [R1+0x1a8] ;  /* 0x0001a80001327983 */ /* 0x000ee20000300800 */
[----:B------:R-:W-:-:S03]  /*9780*/  F2FP.F16.E4M3.UNPACK_B R42, R11 ;  /* 0x0000000bff2a723e */ /* 0x000fc600020006ff */
[----:B------:R-:W3:Y:S01]  /*9790*/  LDL.LU R51, [R1+0x1e4] ;  /* 0x0001e40001337983 */ /* 0x000ee20000300800 */
[----:B------:R-:W-:-:S03]  /*97a0*/  F2FP.F16.E4M3.UNPACK_B R43, R10 ;  /* 0x0000000aff2b723e */ /* 0x000fc600020006ff */
[----:B------:R-:W3:Y:S04]  /*97b0*/  LDL.LU R57, [R1+0x1b0] ;  /* 0x0001b00001397983 */ /* 0x000ee80000300800 */
[----:B------:R-:W3:Y:S04]  /*97c0*/  LDL.LU R49, [R1+0x190] ;  /* 0x0001900001317983 */ /* 0x000ee80000300800 */
[----:B------:R-:W3:Y:S04]  /*97d0*/  LDL.LU R48, [R1+0x1ac] ;  /* 0x0001ac0001307983 */ /* 0x000ee80000300800 */
[----:B------:R-:W3:Y:S04]  /*97e0*/  LDL.LU R11, [R1+0x1a4] ;  /* 0x0001a400010b7983 */ /* 0x000ee80000300800 */
[----:B------:R-:W3:Y:S01]  /*97f0*/  LDL.LU R10, [R1+0x194] ;  /* 0x00019400010a7983 */ /* 0x000ee20000300800 */
[C---:B------:R-:W-:Y:S03]  /*9800*/  HMMA.16816.F32 R16, R40.reuse, R2, R16 ;  /* 0x000000022810723c */ /* 0x040fe60000001810 */
[----:B------:R-:W3:Y:S05]  /*9810*/  LDL.LU R2, [R1+0x198] ;  /* 0x0001980001027983 */ /* 0x000eea0000300800 */
[C---:B------:R-:W-:Y:S01]  /*9820*/  HMMA.16816.F32 R24, R40.reuse, R4, R24 ;  /* 0x000000042818723c */ /* 0x040fe20000001818 */
[----:B------:R-:W3:Y:S04]  /*9830*/  LDL.LU R4, [R1+0x1c4] ;  /* 0x0001c40001047983 */ /* 0x000ee80000300800 */
[----:B------:R-:W3:Y:S03]  /*9840*/  LDL.LU R5, [R1+0x1cc] ;  /* 0x0001cc0001057983 */ /* 0x000ee60000300800 */
[C---:B------:R-:W-:Y:S01]  /*9850*/  HMMA.16816.F32 R32, R40.reuse, R6, R32 ;  /* 0x000000062820723c */ /* 0x040fe20000001820 */
[----:B------:R-:W3:Y:S04]  /*9860*/  LDL.LU R6, [R1+0x1bc] ;  /* 0x0001bc0001067983 */ /* 0x000ee80000300800 */
[----:B------:R-:W3:Y:S03]  /*9870*/  LDL.LU R7, [R1+0x188] ;  /* 0x0001880001077983 */ /* 0x000ee60000300800 */
[----:B------:R-:W-:Y:S01]  /*9880*/  HMMA.16816.F32 R36, R40, R8, R36 ;  /* 0x000000082824723c */ /* 0x000fe20000001824 */
[----:B------:R-:W3:Y:S04]  /*9890*/  LDL.LU R8, [R1+0x1b4] ;  /* 0x0001b40001087983 */ /* 0x000ee80000300800 */
[----:B------:R-:W3:Y:S01]  /*98a0*/  LDL.LU R9, [R1+0x180] ;  /* 0x0001800001097983 */ /* 0x000ee20000300800 */
[----:B----4-:R-:W-:-:S02]  /*98b0*/  IADD3 R56, P1, PT, R56, UR4, RZ ;  /* 0x0000000438387c10 */ /* 0x010fc4000ff3e0ff */
[----:B--2---:R-:W-:-:S03]  /*98c0*/  IADD3 R61, P2, PT, R61, UR4, RZ ;  /* 0x000000043d3d7c10 */ /* 0x004fc6000ff5e0ff */
[----:B------:R1:W-:Y:S01]  /*98d0*/  STL [R1+0x184], R56 ;  /* 0x0001843801007387 */ /* 0x0003e20000100800 */
[----:B---3--:R-:W-:-:S03]  /*98e0*/  IADD3 R55, P4, PT, R55, UR4, RZ ;  /* 0x0000000437377c10 */ /* 0x008fc6000ff9e0ff */
[----:B-1----:R-:W2:Y:S04]  /*98f0*/  LDL.LU R56, [R1+0x1ec] ;  /* 0x0001ec0001387983 */ /* 0x002ea80000300800 */
[----:B------:R1:W-:Y:S04]  /*9900*/  STL [R1+0x18c], R61 ;  /* 0x00018c3d01007387 */ /* 0x0003e80000100800 */
[----:B-1----:R-:W3:Y:S04]  /*9910*/  LDL.LU R61, [R1+0x1b8] ;  /* 0x0001b800013d7983 */ /* 0x002ee80000300800 */
[----:B------:R1:W-:Y:S01]  /*9920*/  STL [R1+0x19c], R55 ;  /* 0x00019c3701007387 */ /* 0x0003e20000100800 */
[----:B------:R-:W-:-:S02]  /*9930*/  IADD3 R48, P6, PT, R48, UR4, RZ ;  /* 0x0000000430307c10 */ /* 0x000fc4000ffde0ff */
[----:B------:R-:W-:Y:S01]  /*9940*/  IADD3 R11, P5, PT, R11, UR4, RZ ;  /* 0x000000040b0b7c10 */ /* 0x000fe2000ffbe0ff */
[----:B-1----:R-:W4:Y:S01]  /*9950*/  LDL.LU R55, [R1+0x1f4] ;  /* 0x0001f40001377983 */ /* 0x002f220000300800 */
[----:B------:R-:W-:-:S05]  /*9960*/  IADD3 R10, P3, PT, R10, UR4, RZ ;  /* 0x000000040a0a7c10 */ /* 0x000fca000ff7e0ff */
[----:B------:R1:W-:Y:S04]  /*9970*/  STL [R1+0x194], R10 ;  /* 0x0001940a01007387 */ /* 0x0003e80000100800 */
[----:B------:R-:W4:Y:S04]  /*9980*/  LDL.LU R3, [R1+0x1fc] ;  /* 0x0001fc0001037983 */ /* 0x000f280000300800 */
[----:B-1----:R-:W4:Y:S04]  /*9990*/  LDL.LU R10, [R1+0x1c8] ;  /* 0x0001c800010a7983 */ /* 0x002f280000300800 */
[----:B------:R1:W-:Y:S04]  /*99a0*/  STL [R1+0x1a4], R11 ;  /* 0x0001a40b01007387 */ /* 0x0003e80000100800 */
[----:B-1----:R-:W4:Y:S04]  /*99b0*/  LDL.LU R11, [R1+0x204] ;  /* 0x00020400010b7983 */ /* 0x002f280000300800 */
[----:B------:R1:W-:Y:S04]  /*99c0*/  STL [R1+0x1ac], R48 ;  /* 0x0001ac3001007387 */ /* 0x0003e80000100800 */
[----:B-1----:R-:W4:Y:S01]  /*99d0*/  LDL.LU R48, [R1+0x1d0] ;  /* 0x0001d00001307983 */ /* 0x002f220000300800 */
[----:B------:R-:W-:-:S02]  /*99e0*/  USHF.R.S32.HI UR7, URZ, 0x1f, UR4 ;  /* 0x0000001fff077899 */ /* 0x000fc40008011404 */
[----:B------:R-:W-:-:S04]  /*99f0*/  IADD3 R8, P0, PT, R8, UR4, RZ ;  /* 0x0000000408087c10 */ /* 0x000fc8000ff1e0ff */
[----:B------:R-:W-:Y:S02]  /*9a00*/  IADD3.X R9, PT, PT, R9, UR7, RZ, P1, !PT ;  /* 0x0000000709097c10 */ /* 0x000fe40008ffe4ff */
[----:B------:R-:W-:Y:S02]  /*9a10*/  IADD3 R6, P1, PT, R6, UR4, RZ ;  /* 0x0000000406067c10 */ /* 0x000fe4000ff3e0ff */
[----:B------:R-:W-:Y:S01]  /*9a20*/  IADD3.X R49, PT, PT, R49, UR7, RZ, P3, !PT ;  /* 0x0000000731317c10 */ /* 0x000fe20009ffe4ff */
[----:B------:R-:W-:Y:S01]  /*9a30*/  STL [R1+0x1b4], R8 ;  /* 0x0001b40801007387 */ /* 0x000fe20000100800 */
[----:B------:R-:W-:Y:S02]  /*9a40*/  IADD3.X R7, PT, PT, R7, UR7, RZ, P2, !PT ;  /* 0x0000000707077c10 */ /* 0x000fe400097fe4ff */
[----:B------:R-:W-:Y:S01]  /*9a50*/  IADD3 R4, P2, PT, R4, UR4, RZ ;  /* 0x0000000404047c10 */ /* 0x000fe2000ff5e0ff */
[----:B------:R-:W-:Y:S01]  /*9a60*/  STL [R1+0x180], R9 ;  /* 0x0001800901007387 */ /* 0x000fe20000100800 */
[----:B------:R-:W-:-:S02]  /*9a70*/  IADD3.X R2, PT, PT, R2, UR7, RZ, P4, !PT ;  /* 0x0000000702027c10 */ /* 0x000fc4000a7fe4ff */
[----:B------:R-:W-:Y:S01]  /*9a80*/  IADD3 R59, P4, PT, R59, UR4, RZ ;  /* 0x000000043b3b7c10 */ /* 0x000fe2000ff9e0ff */
[----:B------:R-:W-:Y:S01]  /*9a90*/  STL [R1+0x1bc], R6 ;  /* 0x0001bc0601007387 */ /* 0x000fe20000100800 */
[----:B------:R-:W-:-:S03]  /*9aa0*/  IADD3 R5, P3, PT, R5, UR4, RZ ;  /* 0x0000000405057c10 */ /* 0x000fc6000ff7e0ff */
[----:B------:R1:W-:Y:S01]  /*9ab0*/  STL [R1+0x190], R49 ;  /* 0x0001903101007387 */ /* 0x0003e20000100800 */
[----:B------:R-:W-:-:S03]  /*9ac0*/  IADD3.X R54, PT, PT, R54, UR7, RZ, P5, !PT ;  /* 0x0000000736367c10 */ /* 0x000fc6000affe4ff */
[----:B------:R-:W-:Y:S01]  /*9ad0*/  STL [R1+0x188], R7 ;  /* 0x0001880701007387 */ /* 0x000fe20000100800 */
[----:B------:R-:W-:-:S03]  /*9ae0*/  IADD3 R58, P5, PT, R58, UR4, RZ ;  /* 0x000000043a3a7c10 */ /* 0x000fc6000ffbe0ff */
[----:B-1----:R-:W4:Y:S04]  /*9af0*/  LDL.LU R49, [R1+0x20c] ;  /* 0x00020c0001317983 */ /* 0x002f280000300800 */
[----:B------:R-:W-:Y:S01]  /*9b00*/  STL [R1+0x1c4], R4 ;  /* 0x0001c40401007387 */ /* 0x000fe20000100800 */
[----:B------:R-:W-:-:S03]  /*9b10*/  IADD3.X R50, PT, PT, R50, UR7, RZ, P6, !PT ;  /* 0x0000000732327c10 */ /* 0x000fc6000b7fe4ff */
[----:B------:R1:W-:Y:S04]  /*9b20*/  STL [R1+0x1d4], R59 ;  /* 0x0001d43b01007387 */ /* 0x0003e80000100800 */
[----:B------:R-:W-:Y:S01]  /*9b30*/  STL [R1+0x1cc], R5 ;  /* 0x0001cc0501007387 */ /* 0x000fe20000100800 */
[----:B------:R-:W-:-:S03]  /*9b40*/  IADD3 R51, P6, PT, R51, UR4, RZ ;  /* 0x0000000433337c10 */ /* 0x000fc6000ffde0ff */
[----:B-1----:R-:W4:Y:S04]  /*9b50*/  LDL.LU R59, [R1+0x1d8] ;  /* 0x0001d800013b7983 */ /* 0x002f280000300800 */
[----:B------:R-:W-:Y:S01]  /*9b60*/  STL [R1+0x198], R2 ;  /* 0x0001980201007387 */ /* 0x000fe20000100800 */
[----:B------:R-:W-:-:S03]  /*9b70*/  IADD3.X R57, PT, PT, R57, UR7, RZ, P0, !PT ;  /* 0x0000000739397c10 */ /* 0x000fc600087fe4ff */
[----:B------:R1:W-:Y:S01]  /*9b80*/  STL [R1+0x1a0], R54 ;  /* 0x0001a03601007387 */ /* 0x0003e20000100800 */
[----:B------:R-:W-:-:S03]  /*9b90*/  IADD3.X R53, PT, PT, R53, UR7, RZ, P2, !PT ;  /* 0x0000000735357c10 */ /* 0x000fc600097fe4ff */
[----:B-1----:R-:W4:Y:S04]  /*9ba0*/  LDL.LU R54, [R1+0x3b4] ;  /* 0x0003b40001367983 */ /* 0x002f280000300800 */
[----:B------:R1:W-:Y:S04]  /*9bb0*/  STL [R1+0x1dc], R58 ;  /* 0x0001dc3a01007387 */ /* 0x0003e80000100800 */
[----:B-1----:R-:W4:Y:S04]  /*9bc0*/  LDL.LU R58, [R1+0x214] ;  /* 0x00021400013a7983 */ /* 0x002f280000300800 */
[----:B------:R1:W-:Y:S04]  /*9bd0*/  STL [R1+0x1a8], R50 ;  /* 0x0001a83201007387 */ /* 0x0003e80000100800 */
[----:B-1----:R-:W4:Y:S04]  /*9be0*/  LDL.LU R50, [R1+0x1e0] ;  /* 0x0001e00001327983 */ /* 0x002f280000300800 */
[----:B------:R1:W-:Y:S04]  /*9bf0*/  STL [R1+0x1e4], R51 ;  /* 0x0001e43301007387 */ /* 0x0003e80000100800 */
[----:B-1----:R-:W4:Y:S04]  /*9c00*/  LDL.LU R51, [R1+0x21c] ;  /* 0x00021c0001337983 */ /* 0x002f280000300800 */
[----:B------:R1:W-:Y:S04]  /*9c10*/  STL [R1+0x1b0], R57 ;  /* 0x0001b03901007387 */ /* 0x0003e80000100800 */
[----:B-1----:R-:W4:Y:S01]  /*9c20*/  LDL.LU R57, [R1+0x1e8] ;  /* 0x0001e80001397983 */ /* 0x002f220000300800 */
[----:B--2---:R-:W-:-:S05]  /*9c30*/  IADD3 R56, P0, PT, R56, UR4, RZ ;  /* 0x0000000438387c10 */ /* 0x004fca000ff1e0ff */
[----:B------:R1:W-:Y:S01]  /*9c40*/  STL [R1+0x1ec], R56 ;  /* 0x0001ec3801007387 */ /* 0x0003e20000100800 */
[----:B---3--:R-:W-:-:S03]  /*9c50*/  IADD3.X R61, PT, PT, R61, UR7, RZ, P1, !PT ;  /* 0x000000073d3d7c10 */ /* 0x008fc60008ffe4ff */
[----:B-1----:R-:W2:Y:S04]  /*9c60*/  LDL.LU R56, [R1+0x224] ;  /* 0x0002240001387983 */ /* 0x002ea80000300800 */
[----:B------:R1:W-:Y:S01]  /*9c70*/  STL [R1+0x1b8], R61 ;  /* 0x0001b83d01007387 */ /* 0x0003e20000100800 */
[----:B----4-:R-:W-:-:S03]  /*9c80*/  IADD3 R55, P1, PT, R55, UR4, RZ ;  /* 0x0000000437377c10 */ /* 0x010fc6000ff3e0ff */
[----:B-1----:R-:W3:Y:S04]  /*9c90*/  LDL.LU R61, [R1+0x1f0] ;  /* 0x0001f000013d7983 */ /* 0x002ee80000300800 */
[----:B------:R1:W-:Y:S01]  /*9ca0*/  STL [R1+0x1c0], R53 ;  /* 0x0001c03501007387 */ /* 0x0003e20000100800 */
[----:B------:R-:W-:-:S03]  /*9cb0*/  IADD3 R3, P2, PT, R3, UR4, RZ ;  /* 0x0000000403037c10 */ /* 0x000fc6000ff5e0ff */
[----:B-1----:R-:W4:Y:S01]  /*9cc0*/  LDL.LU R53, [R1+0x3b0] ;  /* 0x0003b00001357983 */ /* 0x002f220000300800 */
[----:B------:R-:W-:-:S03]  /*9cd0*/  IADD3.X R10, PT, PT, R10, UR7, RZ, P3, !PT ;  /* 0x000000070a0a7c10 */ /* 0x000fc60009ffe4ff */
[----:B------:R1:W-:Y:S04]  /*9ce0*/  STL [R1+0x1f4], R55 ;  /* 0x0001f43701007387 */ /* 0x0003e80000100800 */
[----:B-1----:R-:W4:Y:S01]  /*9cf0*/  LDL.LU R55, [R1+0x22c] ;  /* 0x00022c0001377983 */ /* 0x002f220000300800 */
[----:B------:R-:W-:-:S03]  /*9d00*/  IADD3 R11, P3, PT, R11, UR4, RZ ;  /* 0x000000040b0b7c10 */ /* 0x000fc6000ff7e0ff */
[----:B------:R1:W-:Y:S04]  /*9d10*/  STL [R1+0x1fc], R3 ;  /* 0x0001fc0301007387 */ /* 0x0003e80000100800 */
[----:B------:R-:W4:Y:S04]  /*9d20*/  LDL.LU R42, [R1+0x1f8] ;  /* 0x0001f800012a7983 */ /* 0x000f280000300800 */
[----:B------:R0:W-:Y:S01]  /*9d30*/  STL [R1+0x1c8], R10 ;  /* 0x0001c80a01007387 */ /* 0x0001e20000100800 */
[----:B------:R-:W-:-:S03]  /*9d40*/  IADD3.X R48, PT, PT, R48, UR7, RZ, P4, !PT ;  /* 0x0000000730307c10 */ /* 0x000fc6000a7fe4ff */
[----:B------:R-:W4:Y:S04]  /*9d50*/  LDL.LU R43, [R1+0xf0] ;  /* 0x0000f000012b7983 */ /* 0x000f280000300800 */
[----:B------:R0:W-:Y:S04]  /*9d60*/  STL [R1+0x204], R11 ;  /* 0x0002040b01007387 */ /* 0x0001e80000100800 */
[----:B------:R-:W4:Y:S04]  /*9d70*/  LDL.LU R8, [R1+0x200] ;  /* 0x0002000001087983 */ /* 0x000f280000300800 */
[----:B------:R0:W-:Y:S04]  /*9d80*/  STL [R1+0x1d0], R48 ;  /* 0x0001d03001007387 */ /* 0x0001e80000100800 */
[----:B------:R-:W4:Y:S04]  /*9d90*/  LDL.LU R9, [R1+0xf4] ;  /* 0x0000f40001097983 */ /* 0x000f280000300800 */
[----:B------:R-:W4:Y:S04]  /*9da0*/  LDL.LU R6, [R1+0x208] ;  /* 0x0002080001067983 */ /* 0x000f280000300800 */
[----:B------:R-:W4:Y:S04]  /*9db0*/  LDL.LU R7, [R1+0xf8] ;  /* 0x0000f80001077983 */ /* 0x000f280000300800 */
[----:B------:R-:W4:Y:S04]  /*9dc0*/  LDL.LU R4, [R1+0xfc] ;  /* 0x0000fc0001047983 */ /* 0x000f280000300800 */
[----:B------:R-:W4:Y:S01]  /*9dd0*/  LDL.LU R5, [R1+0x218] ;  /* 0x0002180001057983 */ /* 0x000f220000300800 */
[----:B------:R-:W-:-:S03]  /*9de0*/  IADD3 R49, P4, PT, R49, UR4, RZ ;  /* 0x0000000431317c10 */ /* 0x000fc6000ff9e0ff */
[----:B------:R-:W4:Y:S04]  /*9df0*/  LDL.LU R2, [R1+0x100] ;  /* 0x0001000001027983 */ /* 0x000f280000300800 */
[----:B------:R0:W-:Y:S04]  /*9e00*/  STL [R1+0x20c], R49 ;  /* 0x00020c3101007387 */ /* 0x0001e80000100800 */
[----:B-1----:R-:W4:Y:S04]  /*9e10*/  LDL.LU R3, [R1+0x104] ;  /* 0x0001040001037983 */ /* 0x002f280000300800 */
[----:B0-----:R-:W4:Y:S01]  /*9e20*/  LDL.LU R10, [R1+0x228] ;  /* 0x00022800010a7983 */ /* 0x001f220000300800 */
[----:B------:R-:W-:-:S03]  /*9e30*/  IADD3.X R59, PT, PT, R59, UR7, RZ, P5, !PT ;  /* 0x000000073b3b7c10 */ /* 0x000fc6000affe4ff */
[----:B------:R-:W4:Y:S04]  /*9e40*/  LDL.LU R11, [R1+0x108] ;  /* 0x00010800010b7983 */ /* 0x000f280000300800 */
[----:B------:R0:W-:Y:S04]  /*9e50*/  STL [R1+0x1d8], R59 ;  /* 0x0001d83b01007387 */ /* 0x0001e80000100800 */
[----:B------:R-:W4:Y:S04]  /*9e60*/  LDL.LU R48, [R1+0x10c] ;  /* 0x00010c0001307983 */ /* 0x000f280000300800 */
[----:B------:R-:W4:Y:S01]  /*9e70*/  LDL.LU R49, [R1+0x110] ;  /* 0x0001100001317983 */ /* 0x000f220000300800 */
[----:B------:R-:W-:-:S05]  /*9e80*/  IADD3 R58, P5, PT, R58, UR4, RZ ;  /* 0x000000043a3a7c10 */ /* 0x000fca000ffbe0ff */
[----:B------:R1:W-:Y:S01]  /*9e90*/  STL [R1+0x214], R58 ;  /* 0x0002143a01007387 */ /* 0x0003e20000100800 */
[----:B------:R-:W-:-:S05]  /*9ea0*/  IADD3.X R50, PT, PT, R50, UR7, RZ, P6, !PT ;  /* 0x0000000732327c10 */ /* 0x000fca000b7fe4ff */
[----:B------:R1:W-:Y:S04]  /*9eb0*/  STL [R1+0x1e0], R50 ;  /* 0x0001e03201007387 */ /* 0x0003e80000100800 */
[----:B0-----:R-:W4:Y:S04]  /*9ec0*/  LDL.LU R59, [R1+0x238] ;  /* 0x00023800013b7983 */ /* 0x001f280000300800 */
[----:B-1----:R-:W4:Y:S01]  /*9ed0*/  LDL.LU R58, [R1+0x114] ;  /* 0x00011400013a7983 */ /* 0x002f220000300800 */
[----:B------:R-:W-:-:S05]  /*9ee0*/  IADD3 R51, P6, PT, R51, UR4, RZ ;  /* 0x0000000433337c10 */ /* 0x000fca000ffde0ff */
[----:B------:R0:W-:Y:S01]  /*9ef0*/  STL [R1+0x21c], R51 ;  /* 0x00021c3301007387 */ /* 0x0001e20000100800 */
[----:B------:R-:W-:-:S05]  /*9f00*/  IADD3.X R57, PT, PT, R57, UR7, RZ, P0, !PT ;  /* 0x0000000739397c10 */ /* 0x000fca00087fe4ff */
[----:B------:R1:W-:Y:S04]  /*9f10*/  STL [R1+0x1e8], R57 ;  /* 0x0001e83901007387 */ /* 0x0003e80000100800 */
[----:B------:R-:W4:Y:S04]  /*9f20*/  LDL.LU R50, [R1+0x240] ;  /* 0x0002400001327983 */ /* 0x000f280000300800 */
[----:B0-----:R-:W4:Y:S01]  /*9f30*/  LDL.LU R51, [R1+0x244] ;  /* 0x0002440001337983 */ /* 0x001f220000300800 */
[----:B--2---:R-:W-:-:S05]  /*9f40*/  IADD3 R56, P0, PT, R56, UR4, RZ ;  /* 0x0000000438387c10 */ /* 0x004fca000ff1e0ff */
[----:B------:R0:W-:Y:S01]  /*9f50*/  STL [R1+0x224], R56 ;  /* 0x0002243801007387 */ /* 0x0001e20000100800 */
[----:B---3--:R-:W-:-:S05]  /*9f60*/  IADD3.X R61, PT, PT, R61, UR7, RZ, P1, !PT ;  /* 0x000000073d3d7c10 */ /* 0x008fca0008ffe4ff */
[----:B------:R2:W-:Y:S04]  /*9f70*/  STL [R1+0x1f0], R61 ;  /* 0x0001f03d01007387 */ /* 0x0005e80000100800 */
[----:B-1----:R-:W3:Y:S04]  /*9f80*/  LDL.LU R57, [R1+0x248] ;  /* 0x0002480001397983 */ /* 0x002ee80000300800 */
[----:B0-----:R-:W3:Y:S01]  /*9f90*/  LDL.LU R56, [R1+0x24c] ;  /* 0x00024c0001387983 */ /* 0x001ee20000300800 */
[----:B----4-:R-:W-:-:S03]  /*9fa0*/  IADD3.X R53, PT, PT, R53, UR7, RZ, P5, !PT ;  /* 0x0000000735357c10 */ /* 0x010fc6000affe4ff */
[----:B--2---:R-:W2:Y:S01]  /*9fb0*/  LDL.LU R61, [R1+0x250] ;  /* 0x00025000013d7983 */ /* 0x004ea20000300800 */
[----:B------:R-:W-:-:S05]  /*9fc0*/  IADD3 R55, P1, PT, R55, UR4, RZ ;  /* 0x0000000437377c10 */ /* 0x000fca000ff3e0ff */
[----:B------:R0:W-:Y:S01]  /*9fd0*/  STL [R1+0x22c], R55 ;  /* 0x00022c3701007387 */ /* 0x0001e20000100800 */
[----:B------:R-:W-:-:S03]  /*9fe0*/  IADD3.X R42, PT, PT, R42, UR7, RZ, P2, !PT ;  /* 0x000000072a2a7c10 */ /* 0x000fc600097fe4ff */
[----:B0-----:R-:W4:Y:S01]  /*9ff0*/  LDL.LU R55, [R1+0x254] ;  /* 0x0002540001377983 */ /* 0x001f220000300800 */
[----:B------:R-:W-:-:S03]  /*a000*/  IADD3 R43, P2, PT, R43, UR4, RZ ;  /* 0x000000042b2b7c10 */ /* 0x000fc6000ff5e0ff */
[----:B------:R-:W-:Y:S01]  /*a010*/  STL [R1+0x1f8], R42 ;  /* 0x0001f82a01007387 */ /* 0x000fe20000100800 */
[----:B------:R-:W-:-:S03]  /*a020*/  IADD3.X R8, PT, PT, R8, UR7, RZ, P3, !PT ;  /* 0x0000000708087c10 */ /* 0x000fc60009ffe4ff */
[----:B------:R-:W-:Y:S01]  /*a030*/  STL [R1+0xf0], R43 ;  /* 0x0000f02b01007387 */ /* 0x000fe20000100800 */
[----:B------:R-:W-:-:S03]  /*a040*/  IADD3 R9, P3, PT, R9, UR4, RZ ;  /* 0x0000000409097c10 */ /* 0x000fc6000ff7e0ff */
[----:B------:R-:W-:Y:S01]  /*a050*/  STL [R1+0x200], R8 ;  /* 0x0002000801007387 */ /* 0x000fe20000100800 */
[----:B------:R-:W-:-:S03]  /*a060*/  IADD3.X R6, PT, PT, R6, UR7, RZ, P4, !PT ;  /* 0x0000000706067c10 */ /* 0x000fc6000a7fe4ff */
[----:B------:R-:W-:Y:S04]  /*a070*/  STL [R1+0xf4], R9 ;  /* 0x0000f40901007387 */ /* 0x000fe80000100800 */
[----:B------:R0:W-:Y:S04]  /*a080*/  STL [R1+0x210], R53 ;  /* 0x0002103501007387 */ /* 0x0001e80000100800 */
[----:B------:R-:W-:Y:S04]  /*a090*/  STL [R1+0x208], R6 ;  /* 0x0002080601007387 */ /* 0x000fe80000100800 */
[----:B0-----:R-:W2:Y:S01]  /*a0a0*/  LDL.LU R53, [R1+0x3ac] ;  /* 0x0003ac0001357983 */ /* 0x001ea20000300800 */
[----:B------:R-:W-:-:S02]  /*a0b0*/  IADD3 R7, P4, PT, R7, UR4, RZ ;  /* 0x0000000407077c10 */ /* 0x000fc4000ff9e0ff */
[----:B------:R-:W-:Y:S02]  /*a0c0*/  IADD3 R4, P5, PT, R4, UR4, RZ ;  /* 0x0000000404047c10 */ /* 0x000fe4000ffbe0ff */
[----:B------:R-:W-:Y:S02]  /*a0d0*/  IADD3.X R54, PT, PT, R54, UR7, RZ, P0, !PT ;  /* 0x0000000736367c10 */ /* 0x000fe400087fe4ff */
[----:B------:R-:W-:Y:S01]  /*a0e0*/  IADD3.X R5, PT, PT, R5, UR7, RZ, P6, !PT ;  /* 0x0000000705057c10 */ /* 0x000fe2000b7fe4ff */
[----:B------:R-:W-:Y:S01]  /*a0f0*/  STL [R1+0xf8], R7 ;  /* 0x0000f80701007387 */ /* 0x000fe20000100800 */
[----:B------:R-:W-:Y:S02]  /*a100*/  IADD3 R2, P6, PT, R2, UR4, RZ ;  /* 0x0000000402027c10 */ /* 0x000fe4000ffde0ff */
[----:B------:R-:W-:Y:S01]  /*a110*/  IADD3 R3, P0, PT, R3, UR4, RZ ;  /* 0x0000000403037c10 */ /* 0x000fe2000ff1e0ff */
[----:B------:R-:W-:Y:S01]  /*a120*/  STL [R1+0xfc], R4 ;  /* 0x0000fc0401007387 */ /* 0x000fe20000100800 */
[----:B------:R-:W-:-:S03]  /*a130*/  IADD3.X R10, PT, PT, R10, UR7, RZ, P1, !PT ;  /* 0x000000070a0a7c10 */ /* 0x000fc60008ffe4ff */
[----:B------:R0:W-:Y:S04]  /*a140*/  STL [R1+0x220], R54 ;  /* 0x0002203601007387 */ /* 0x0001e80000100800 */
[----:B------:R-:W-:Y:S04]  /*a150*/  STL [R1+0x218], R5 ;  /* 0x0002180501007387 */ /* 0x000fe80000100800 */
[----:B0-----:R-:W3:Y:S04]  /*a160*/  LDL.LU R54, [R1+0x3a8] ;  /* 0x0003a80001367983 */ /* 0x001ee80000300800 */
[----:B------:R0:W-:Y:S04]  /*a170*/  STL [R1+0x100], R2 ;  /* 0x0001000201007387 */ /* 0x0001e80000100800 */
[----:B------:R-:W-:Y:S01]  /*a180*/  STL [R1+0x104], R3 ;  /* 0x0001040301007387 */ /* 0x000fe20000100800 */
[----:B--2---:R-:W-:Y:S01]  /*a190*/  IADD3.X R53, PT, PT, R53, UR7, RZ, P2, !PT ;  /* 0x0000000735357c10 */ /* 0x004fe200097fe4ff */
[----:B0-----:R-:W0:Y:S04]  /*a1a0*/  LDC R2, c[0x0][0x3a8] ;  /* 0x0000ea00ff027b82 */ /* 0x001e280000000800 */
[----:B------:R1:W-:Y:S04]  /*a1b0*/  STL [R1+0x230], R53 ;  /* 0x0002303501007387 */ /* 0x0003e80000100800 */
[----:B------:R-:W-:Y:S04]  /*a1c0*/  STL [R1+0x228], R10 ;  /* 0x0002280a01007387 */ /* 0x000fe80000100800 */
[----:B-1----:R-:W2:Y:S01]  /*a1d0*/  LDL.LU R53, [R1+0x3a4] ;  /* 0x0003a40001357983 */ /* 0x002ea20000300800 */
[----:B------:R-:W-:-:S02]  /*a1e0*/  IADD3 R11, P1, PT, R11, UR4, RZ ;  /* 0x000000040b0b7c10 */ /* 0x000fc4000ff3e0ff */
[----:B------:R-:W-:Y:S02]  /*a1f0*/  IADD3 R48, P2, PT, R48, UR4, RZ ;  /* 0x0000000430307c10 */ /* 0x000fe4000ff5e0ff */
[----:B------:R-:W-:Y:S01]  /*a200*/  IADD3.X R59, PT, PT, R59, UR7, RZ, P4, !PT ;  /* 0x000000073b3b7c10 */ /* 0x000fe2000a7fe4ff */
[----:B------:R-:W-:Y:S01]  /*a210*/  STL [R1+0x108], R11 ;  /* 0x0001080b01007387 */ /* 0x000fe20000100800 */
[----:B---3--:R-:W-:Y:S02]  /*a220*/  IADD3.X R54, PT, PT, R54, UR7, RZ, P3, !PT ;  /* 0x0000000736367c10 */ /* 0x008fe40009ffe4ff */
[----:B------:R-:W-:-:S03]  /*a230*/  IADD3 R49, P3, PT, R49, UR4, RZ ;  /* 0x0000000431317c10 */ /* 0x000fc6000ff7e0ff */
[----:B------:R1:W-:Y:S04]  /*a240*/  STL [R1+0x234], R54 ;  /* 0x0002343601007387 */ /* 0x0003e80000100800 */
[----:B-1----:R-:W3:Y:S04]  /*a250*/  LDL.LU R54, [R1+0x3a0] ;  /* 0x0003a00001367983 */ /* 0x002ee80000300800 */
[----:B------:R-:W-:Y:S04]  /*a260*/  STL [R1+0x10c], R48 ;  /* 0x00010c3001007387 */ /* 0x000fe80000100800 */
[----:B------:R-:W-:Y:S01]  /*a270*/  STL [R1+0x110], R49 ;  /* 0x0001103101007387 */ /* 0x000fe20000100800 */
[----:B--2---:R-:W-:-:S05]  /*a280*/  IADD3.X R53, PT, PT, R53, UR7, RZ, P5, !PT ;  /* 0x0000000735357c10 */ /* 0x004fca000affe4ff */
[----:B------:R1:W-:Y:S04]  /*a290*/  STL [R1+0x23c], R53 ;  /* 0x00023c3501007387 */ /* 0x0003e80000100800 */
[----:B------:R2:W-:Y:S04]  /*a2a0*/  STL [R1+0x238], R59 ;  /* 0x0002383b01007387 */ /* 0x0005e80000100800 */
[----:B-1----:R-:W2:Y:S01]  /*a2b0*/  LDL.LU R53, [R1+0x39c] ;  /* 0x00039c0001357983 */ /* 0x002ea20000300800 */
[----:B------:R-:W-:Y:S02]  /*a2c0*/  IADD3 R58, P4, PT, R58, UR4, RZ ;  /* 0x000000043a3a7c10 */ /* 0x000fe4000ff9e0ff */
[----:B------:R-:W-:-:S02]  /*a2d0*/  IADD3.X R50, PT, PT, R50, UR7, RZ, P6, !PT ;  /* 0x0000000732327c10 */ /* 0x000fc4000b7fe4ff */
[----:B------:R-:W-:Y:S02]  /*a2e0*/  IADD3.X R51, PT, PT, R51, UR7, RZ, P0, !PT ;  /* 0x0000000733337c10 */ /* 0x000fe400087fe4ff */
[----:B------:R-:W-:Y:S01]  /*a2f0*/  IADD3.X R57, PT, PT, R57, UR7, RZ, P1, !PT ;  /* 0x0000000739397c10 */ /* 0x000fe20008ffe4ff */
[----:B------:R1:W-:Y:S01]  /*a300*/  STL [R1+0x114], R58 ;  /* 0x0001143a01007387 */ /* 0x0003e20000100800 */
[----:B------:R-:W-:Y:S02]  /*a310*/  IADD3.X R56, PT, PT, R56, UR7, RZ, P2, !PT ;  /* 0x0000000738387c10 */ /* 0x000fe400097fe4ff */
[----:B----4-:R-:W-:Y:S01]  /*a320*/  IADD3.X R55, PT, PT, R55, UR7, RZ, P4, !PT ;  /* 0x0000000737377c10 */ /* 0x010fe2000a7fe4ff */
[----:B------:R1:W-:Y:S01]  /*a330*/  STL [R1+0x240], R50 ;  /* 0x0002403201007387 */ /* 0x0003e20000100800 */
[----:B------:R-:W-:-:S03]  /*a340*/  IADD3.X R61, PT, PT, R61, UR7, RZ, P3, !PT ;  /* 0x000000073d3d7c10 */ /* 0x000fc60009ffe4ff */
[----:B------:R1:W-:Y:S04]  /*a350*/  STL [R1+0x244], R51 ;  /* 0x0002443301007387 */ /* 0x0003e80000100800 */
[----:B------:R1:W-:Y:S04]  /*a360*/  STL [R1+0x248], R57 ;  /* 0x0002483901007387 */ /* 0x0003e80000100800 */
[----:B------:R1:W-:Y:S04]  /*a370*/  STL [R1+0x24c], R56 ;  /* 0x00024c3801007387 */ /* 0x0003e80000100800 */
[----:B------:R1:W-:Y:S04]  /*a380*/  STL [R1+0x254], R55 ;  /* 0x0002543701007387 */ /* 0x0003e80000100800 */
[----:B------:R1:W-:Y:S01]  /*a390*/  STL [R1+0x250], R61 ;  /* 0x0002503d01007387 */ /* 0x0003e20000100800 */
[----:B------:R-:W-:Y:S01]  /*a3a0*/  UIADD3 UR6, UPT, UPT, UR6, -0x1, URZ ;  /* 0xffffffff06067890 */ /* 0x000fe2000fffe0ff */
[----:B0-----:R-:W-:-:S03]  /*a3b0*/  IMAD.SHL.U32 R2, R2, 0x80, RZ ;  /* 0x0000008002027824 */ /* 0x001fc600078e00ff */
[----:B------:R-:W-:Y:S02]  /*a3c0*/  UISETP.NE.U32.AND UP0, UPT, UR6, URZ, UPT ;  /* 0x000000ff0600728c */ /* 0x000fe4000bf05070 */
[----:B---3--:R-:W-:Y:S01]  /*a3d0*/  IADD3 R54, P5, PT, R2, R54, RZ ;  /* 0x0000003602367210 */ /* 0x008fe20007fbe0ff */
[----:B------:R-:W-:-:S03]  /*a3e0*/  UIADD3 UR8, UPT, UPT, UR8, -0x80, URZ ;  /* 0xffffff8008087890 */ /* 0x000fc6000fffe0ff */
[----:B--2---:R-:W-:-:S03]  /*a3f0*/  LEA.HI.X.SX32 R53, R2, R53, 0x1, P5 ;  /* 0x0000003502357211 */ /* 0x004fc600028f0eff */
[----:B-1----:R-:W-:Y:S06]  /*a400*/  BRA.U UP0, `(.L_x_2) ;  /* 0xffffff9d00287547 */ /* 0x002fec000b83ffff */
.L_x_1:
[----:B------:R-:W3:Y:S01]  /*a410*/  LDL.LU R3, [R1+0x394] ;  /* 0x0003940001037983 */ /* 0x000ee20000300800 */
[----:B------:R-:W-:Y:S01]  /*a420*/  F2FP.SATFINITE.E4M3.F32.PACK_AB_MERGE_C R20, R21, R20, RZ ;  /* 0x000000141514723e */ /* 0x000fe200048070ff */
[----:B--2---:R-:W0:Y:S01]  /*a430*/  S2R R4, SR_TID.X ;  /* 0x0000000000047919 */ /* 0x004e220000002100 */
[----:B------:R-:W1:Y:S01]  /*a440*/  S2UR UR5, SR_CgaCtaId ;  /* 0x00000000000579c3 */ /* 0x000e620000008800 */
[----:B------:R-:W-:Y:S02]  /*a450*/  F2FP.SATFINITE.E4M3.F32.PACK_AB_MERGE_C R30, R31, R30, RZ ;  /* 0x0000001e1f1e723e */ /* 0x000fe400048070ff */
[----:B------:R-:W-:Y:S01]  /*a460*/  F2FP.SATFINITE.E4M3.F32.PACK_AB_MERGE_C R46, R47, R46, RZ ;  /* 0x0000002e2f2e723e */ /* 0x000fe200048070ff */
[----:B------:R-:W3:Y:S01]  /*a470*/  LDL.LU R2, [R1+0x38c] ;  /* 0x00038c0001027983 */ /* 0x000ee20000300800 */
[----:B------:R-:W-:Y:S02]  /*a480*/  F2FP.SATFINITE.E4M3.F32.PACK_AB_MERGE_C R14, R15, R14, RZ ;  /* 0x0000000e0f0e723e */ /* 0x000fe400048070ff */
[----:B------:R-:W-:Y:S01]  /*a490*/  F2FP.SATFINITE.E4M3.F32.PACK_AB_MERGE_C R16, R17, R16, RZ ;  /* 0x000000101110723e */ /* 0x000fe200048070ff */
[----:B------:R-:W2:Y:S01]  /*a4a0*/  LDL.LU R8, [R1+0x398] ;  /* 0x0003980001087983 */ /* 0x000ea20000300800 */
[----:B------:R-:W-:-:S02]  /*a4b0*/  F2FP.SATFINITE.E4M3.F32.PACK_AB_MERGE_C R24, R25, R24, RZ ;  /* 0x000000181918723e */ /* 0x000fc400048070ff */
[----:B------:R-:W-:Y:S01]  /*a4c0*/  F2FP.SATFINITE.E4M3.F32.PACK_AB_MERGE_C R32, R33, R32, RZ ;  /* 0x000000202120723e */ /* 0x000fe200048070ff */
[----:B------:R-:W4:Y:S01]  /*a4d0*/  LDL.LU R21, [R1+0x384] ;  /* 0x0003840001157983 */ /* 0x000f220000300800 */
[----:B------:R-:W-:Y:S02]  /*a4e0*/  LOP3.LUT R30, R30, 0xffff, RZ, 0xc0, !PT ;  /* 0x0000ffff1e1e7812 */ /* 0x000fe400078ec0ff */
[----:B------:R-:W-:Y:S02]  /*a4f0*/  F2FP.SATFINITE.E4M3.F32.PACK_AB_MERGE_C R28, R29, R28, RZ ;  /* 0x0000001c1d1c723e */ /* 0x000fe400048070ff */
[----:B------:R-:W-:Y:S02]  /*a500*/  F2FP.SATFINITE.E4M3.F32.PACK_AB_MERGE_C R44, R45, R44, RZ ;  /* 0x0000002c2d2c723e */ /* 0x000fe400048070ff */
[----:B------:R-:W-:Y:S02]  /*a510*/  F2FP.SATFINITE.E4M3.F32.PACK_AB_MERGE_C R12, R13, R12, RZ ;  /* 0x0000000c0d0c723e */ /* 0x000fe400048070ff */
[----:B------:R-:W-:-:S02]  /*a520*/  F2FP.SATFINITE.E4M3.F32.PACK_AB_MERGE_C R18, R19, R18, RZ ;  /* 0x000000121312723e */ /* 0x000fc400048070ff */
[----:B------:R-:W-:Y:S02]  /*a530*/  F2FP.SATFINITE.E4M3.F32.PACK_AB_MERGE_C R26, R27, R26, RZ ;  /* 0x0000001a1b1a723e */ /* 0x000fe400048070ff */
[----:B------:R-:W-:Y:S01]  /*a540*/  F2FP.SATFINITE.E4M3.F32.PACK_AB_MERGE_C R34, R35, R34, RZ ;  /* 0x000000222322723e */ /* 0x000fe200048070ff */
[----:B------:R-:W-:Y:S01]  /*a550*/  UMOV UR4, 0x400 ;  /* 0x0000040000047882 */ /* 0x000fe20000000000 */
[----:B------:R-:W4:Y:S01]  /*a560*/  LDCU.128 UR12, c[0x0][0x390] ;  /* 0x00007200ff0c77ac */ /* 0x000f220008000c00 */
[----:B------:R-:W-:Y:S01]  /*a570*/  F2FP.SATFINITE.E4M3.F32.PACK_AB_MERGE_C R36, R37, R36, RZ ;  /* 0x000000242524723e */ /* 0x000fe200048070ff */
[----:B------:R-:W4:Y:S01]  /*a580*/  LDL.LU R31, [R1+0x380] ;  /* 0x00038000011f7983 */ /* 0x000f220000300800 */
[----:B------:R-:W-:Y:S01]  /*a590*/  F2FP.SATFINITE.E4M3.F32.PACK_AB_MERGE_C R22, R23, R22, RZ ;  /* 0x000000161716723e */ /* 0x000fe200048070ff */
[C---:B0-----:R-:W-:Y:S01]  /*a5a0*/  IMAD.SHL.U32 R5, R4.reuse, 0x40, RZ ;  /* 0x0000004004057824 */ /* 0x041fe200078e00ff */
[--C-:B------:R-:W-:Y:S01]  /*a5b0*/  SHF.R.S32.HI R6, RZ, 0x7, R4.reuse ;  /* 0x00000007ff067819 */ /* 0x100fe20000011404 */
[----:B------:R-:W-:Y:S01]  /*a5c0*/  IMAD.SHL.U32 R7, R4, 0x8, RZ ;  /* 0x0000000804077824 */ /* 0x000fe200078e00ff */
[----:B-----5:R-:W-:Y:S01]  /*a5d0*/  SHF.R.U32.HI R0, RZ, 0x1, R4 ;  /* 0x00000001ff007819 */ /* 0x020fe20000011604 */
[----:B------:R-:W0:Y:S01]  /*a5e0*/  LDCU UR6, c[0x0][0x3b8] ;  /* 0x00007700ff0677ac */ /* 0x000e220008000800 */
[----:B------:R-:W-:Y:S01]  /*a5f0*/  SGXT R6, R6, 0x1 ;  /* 0x000000010606781a */ /* 0x000fe20000000200 */
[----:B------:R-:W4:Y:S01]  /*a600*/  LDL.LU R29, [R1+0x37c] ;  /* 0x00037c00011d7983 */ /* 0x000f220000300800 */
[----:B------:R-:W-:-:S02]  /*a610*/  LOP3.LUT R5, R5, 0x40, RZ, 0xc0, !PT ;  /* 0x0000004005057812 */ /* 0x000fc400078ec0ff */
[----:B------:R-:W-:Y:S02]  /*a620*/  LOP3.LUT R46, R46, 0xffff, RZ, 0xc0, !PT ;  /* 0x0000ffff2e2e7812 */ /* 0x000fe400078ec0ff */
[----:B------:R-:W-:Y:S02]  /*a630*/  LOP3.LUT R14, R14, 0xffff, RZ, 0xc0, !PT ;  /* 0x0000ffff0e0e7812 */ /* 0x000fe400078ec0ff */
[----:B------:R-:W-:Y:S02]  /*a640*/  LOP3.LUT R32, R32, 0xffff, RZ, 0xc0, !PT ;  /* 0x0000ffff20207812 */ /* 0x000fe400078ec0ff */
[----:B------:R-:W-:Y:S02]  /*a650*/  LOP3.LUT R16, R16, 0xffff, RZ, 0xc0, !PT ;  /* 0x0000ffff10107812 */ /* 0x000fe400078ec0ff */
[----:B------:R-:W-:Y:S02]  /*a660*/  LOP3.LUT R24, R24, 0xffff, RZ, 0xc0, !PT ;  /* 0x0000ffff18187812 */ /* 0x000fe400078ec0ff */
[----:B------:R-:W-:-:S02]  /*a670*/  LOP3.LUT R28, R28, 0xffff, RZ, 0xc0, !PT ;  /* 0x0000ffff1c1c7812 */ /* 0x000fc400078ec0ff */
[----:B------:R-:W-:Y:S02]  /*a680*/  LOP3.LUT R44, R44, 0xffff, RZ, 0xc0, !PT ;  /* 0x0000ffff2c2c7812 */ /* 0x000fe400078ec0ff */
[----:B------:R-:W-:Y:S02]  /*a690*/  LOP3.LUT R12, R12, 0xffff, RZ, 0xc0, !PT ;  /* 0x0000ffff0c0c7812 */ /* 0x000fe400078ec0ff */
[----:B------:R-:W-:Y:S02]  /*a6a0*/  LOP3.LUT R18, R18, 0xffff, RZ, 0xc0, !PT ;  /* 0x0000ffff12127812 */ /* 0x000fe400078ec0ff */
[----:B------:R-:W-:Y:S02]  /*a6b0*/  LOP3.LUT R26, R26, 0xffff, RZ, 0xc0, !PT ;  /* 0x0000ffff1a1a7812 */ /* 0x000fe400078ec0ff */
[----:B------:R-:W-:Y:S01]  /*a6c0*/  LOP3.LUT R34, R34, 0xffff, RZ, 0xc0, !PT ;  /* 0x0000ffff22227812 */ /* 0x000fe200078ec0ff */
[----:B-1----:R-:W-:Y:S01]  /*a6d0*/  ULEA UR4, UR5, UR4, 0x18 ;  /* 0x0000000405047291 */ /* 0x002fe2000f8ec0ff */
[----:B------:R-:W-:Y:S01]  /*a6e0*/  LOP3.LUT R0, R5, 0x80, R0, 0xf8, !PT ;  /* 0x0000008005007812 */ /* 0x000fe200078ef800 */
[----:B------:R-:W1:Y:S01]  /*a6f0*/  LDCU UR5, c[0x0][0x3b4] ;  /* 0x00007680ff0577ac */ /* 0x000e620008000800 */
[----:B------:R-:W-:Y:S01]  /*a700*/  PRMT R5, R30, 0x3340, R46 ;  /* 0x000033401e057816 */ /* 0x000fe2000000002e */
[----:B------:R-:W4:Y:S01]  /*a710*/  LDL.LU R25, [R1+0x388] ;  /* 0x0003880001197983 */ /* 0x000f220000300800 */
[----:B------:R-:W-:-:S02]  /*a720*/  PRMT R9, R12, 0x3340, R9 ;  /* 0x000033400c097816 */ /* 0x000fc40000000009 */
[----:B------:R-:W-:Y:S01]  /*a730*/  PRMT R10, R28, 0x3340, R44 ;  /* 0x000033401c0a7816 */ /* 0x000fe2000000002c */
[----:B------:R-:W4:Y:S01]  /*a740*/  LDL.LU R27, [R1+0x378] ;  /* 0x00037800011b7983 */ /* 0x000f220000300800 */
[----:B------:R-:W-:Y:S02]  /*a750*/  SHF.R.U32.HI R28, RZ, 0x8, R28 ;  /* 0x00000008ff1c7819 */ /* 0x000fe4000001161c */
[----:B------:R-:W-:Y:S01]  /*a760*/  SHF.R.U32.HI R12, RZ, 0x8, R12 ;  /* 0x00000008ff0c7819 */ /* 0x000fe2000001160c */
[----:B------:R-:W4:Y:S01]  /*a770*/  LDL.LU R23, [R1+0x374] ;  /* 0x0003740001177983 */ /* 0x000f220000300800 */
[----:B------:R-:W-:Y:S02]  /*a780*/  SHF.R.U32.HI R30, RZ, 0x8, R30 ;  /* 0x00000008ff1e7819 */ /* 0x000fe4000001161e */
[----:B------:R-:W-:Y:S02]  /*a790*/  SHF.R.U32.HI R46, RZ, 0x8, R46 ;  /* 0x00000008ff2e7819 */ /* 0x000fe4000001162e */
[----:B------:R-:W-:-:S02]  /*a7a0*/  LOP3.LUT R28, R28, 0xffff, RZ, 0xc0, !PT ;  /* 0x0000ffff1c1c7812 */ /* 0x000fc400078ec0ff */
[----:B------:R-:W-:Y:S02]  /*a7b0*/  LOP3.LUT R12, R12, 0xffff, RZ, 0xc0, !PT ;  /* 0x0000ffff0c0c7812 */ /* 0x000fe400078ec0ff */
[----:B------:R-:W-:Y:S02]  /*a7c0*/  LOP3.LUT R13, R30, 0xffff, RZ, 0xc0, !PT ;  /* 0x0000ffff1e0d7812 */ /* 0x000fe400078ec0ff */
[----:B------:R-:W-:Y:S02]  /*a7d0*/  PRMT R9, R10, 0x5410, R9 ;  /* 0x000054100a097816 */ /* 0x000fe40000000009 */
[----:B------:R-:W-:Y:S02]  /*a7e0*/  LOP3.LUT R20, R20, 0xffff, RZ, 0xc0, !PT ;  /* 0x0000ffff14147812 */ /* 0x000fe400078ec0ff */
[----:B------:R-:W-:Y:S02]  /*a7f0*/  LOP3.LUT R36, R36, 0xffff, RZ, 0xc0, !PT ;  /* 0x0000ffff24247812 */ /* 0x000fe400078ec0ff */
[----:B------:R-:W-:-:S02]  /*a800*/  LOP3.LUT R22, R22, 0xffff, RZ, 0xc0, !PT ;  /* 0x0000ffff16167812 */ /* 0x000fc400078ec0ff */
[----:B------:R-:W-:Y:S02]  /*a810*/  PRMT R9, R9, 0x4210, R20 ;  /* 0x0000421009097816 */ /* 0x000fe40000000014 */
[----:B------:R-:W-:Y:S01]  /*a820*/  F2FP.SATFINITE.E4M3.F32.PACK_AB_MERGE_C R38, R39, R38, RZ ;  /* 0x000000262726723e */ /* 0x000fe200048070ff */
[----:B------:R-:W-:Y:S01]  /*a830*/  BAR.SYNC.DEFER_BLOCKING 0x0 ;  /* 0x0000000000007b1d */ /* 0x000fe20000010000 */
[----:B---3--:R-:W-:Y:S01]  /*a840*/  LOP3.LUT R2, R2, 0x3c, R3, 0xf8, !PT ;  /* 0x0000003c02027812 */ /* 0x008fe200078ef803 */
[C---:B------:R-:W-:Y:S02]  /*a850*/  IMAD.SHL.U32 R3, R4.reuse, 0x200, RZ ;  /* 0x0000020004037824 */ /* 0x040fe400078e00ff */
[----:B------:R-:W-:Y:S01]  /*a860*/  IMAD.SHL.U32 R4, R4, 0x4, RZ ;  /* 0x0000000404047824 */ /* 0x000fe200078e00ff */
[----:B------:R-:W-:Y:S02]  /*a870*/  LOP3.LUT R2, R2, 0x2004, R6, 0x78, !PT ;  /* 0x0000200402027812 */ /* 0x000fe400078e7806 */
[----:B------:R-:W-:-:S02]  /*a880*/  LOP3.LUT R3, R3, 0x3000, RZ, 0xc0, !PT ;  /* 0x0000300003037812 */ /* 0x000fc400078ec0ff */
[----:B------:R-:W-:Y:S02]  /*a890*/  LOP3.LUT R4, R4, 0x380, RZ, 0xc0, !PT ;  /* 0x0000038004047812 */ /* 0x000fe400078ec0ff */
[----:B------:R-:W-:Y:S02]  /*a8a0*/  LOP3.LUT R3, R3, 0x78, R7, 0xf8, !PT ;  /* 0x0000007803037812 */ /* 0x000fe400078ef807 */
[----:B--2---:R-:W-:Y:S02]  /*a8b0*/  LOP3.LUT R4, R4, 0x44, R8, 0xf8, !PT ;  /* 0x0000004404047812 */ /* 0x004fe400078ef808 */
[--C-:B------:R-:W-:Y:S02]  /*a8c0*/  PRMT R7, R32, 0x3340, R1.reuse ;  /* 0x0000334020077816 */ /* 0x100fe40000000001 */
[----:B------:R-:W-:Y:S02]  /*a8d0*/  PRMT R6, R14, 0x3340, R1 ;  /* 0x000033400e067816 */ /* 0x000fe40000000001 */
[----:B------:R-:W-:-:S02]  /*a8e0*/  PRMT R8, R16, 0x3340, R24 ;  /* 0x0000334010087816 */ /* 0x000fc40000000018 */
[----:B------:R-:W-:Y:S02]  /*a8f0*/  PRMT R5, R5, 0x5410, R6 ;  /* 0x0000541005057816 */ /* 0x000fe40000000006 */
[----:B------:R-:W-:Y:S02]  /*a900*/  PRMT R7, R8, 0x5410, R7 ;  /* 0x0000541008077816 */ /* 0x000fe40000000007 */
[----:B------:R-:W-:Y:S02]  /*a910*/  LOP3.LUT R0, R0, R2, RZ, 0xfc, !PT ;  /* 0x0000000200007212 */ /* 0x000fe400078efcff */
[----:B------:R-:W-:Y:S02]  /*a920*/  PRMT R6, R34, 0x3340, R1 ;  /* 0x0000334022067816 */ /* 0x000fe40000000001 */
[----:B------:R-:W-:Y:S02]  /*a930*/  PRMT R8, R18, 0x3340, R26 ;  /* 0x0000334012087816 */ /* 0x000fe4000000001a */
[----:B------:R-:W-:-:S02]  /*a940*/  SHF.R.U32.HI R16, RZ, 0x8, R16 ;  /* 0x00000008ff107819 */ /* 0x000fc40000011610 */
[----:B------:R-:W-:Y:S02]  /*a950*/  SHF.R.U32.HI R24, RZ, 0x8, R24 ;  /* 0x00000008ff187819 */ /* 0x000fe40000011618 */
[----:B------:R-:W-:Y:S02]  /*a960*/  SHF.R.U32.HI R2, RZ, 0x8, R44 ;  /* 0x00000008ff027819 */ /* 0x000fe4000001162c */
[----:B------:R-:W-:Y:S02]  /*a970*/  SHF.R.U32.HI R32, RZ, 0x8, R32 ;  /* 0x00000008ff207819 */ /* 0x000fe40000011620 */
[----:B------:R-:W-:Y:S02]  /*a980*/  SHF.R.U32.HI R14, RZ, 0x8, R14 ;  /* 0x00000008ff0e7819 */ /* 0x000fe4000001160e */
[----:B------:R-:W-:Y:S02]  /*a990*/  LOP3.LUT R15, R3, R4, RZ, 0x3c, !PT ;  /* 0x00000004030f7212 */ /* 0x000fe400078e3cff */
[----:B------:R-:W-:-:S02]  /*a9a0*/  PRMT R6, R8, 0x5410, R6 ;  /* 0x0000541008067816 */ /* 0x000fc40000000006 */
[----:B------:R-:W-:Y:S02]  /*a9b0*/  LOP3.LUT R4, R24, 0xffff, RZ, 0xc0, !PT ;  /* 0x0000ffff18047812 */ /* 0x000fe400078ec0ff */
[----:B------:R-:W-:Y:S02]  /*a9c0*/  LOP3.LUT R11, R16, 0xffff, RZ, 0xc0, !PT ;  /* 0x0000ffff100b7812 */ /* 0x000fe400078ec0ff */
[----:B------:R-:W-:Y:S02]  /*a9d0*/  SHF.R.U32.HI R26, RZ, 0x8, R26 ;  /* 0x00000008ff1a7819 */ /* 0x000fe4000001161a */
[----:B------:R-:W-:Y:S02]  /*a9e0*/  SHF.R.U32.HI R18, RZ, 0x8, R18 ;  /* 0x00000008ff127819 */ /* 0x000fe40000011612 */
[----:B------:R-:W-:Y:S02]  /*a9f0*/  LOP3.LUT R2, R2, 0xffff, RZ, 0xc0, !PT ;  /* 0x0000ffff02027812 */ /* 0x000fe400078ec0ff */
[----:B------:R-:W-:-:S02]  /*aa00*/  LOP3.LUT R32, R32, 0xffff, RZ, 0xc0, !PT ;  /* 0x0000ffff20207812 */ /* 0x000fc400078ec0ff */
[----:B------:R-:W-:Y:S02]  /*aa10*/  LOP3.LUT R8, R46, 0xffff, RZ, 0xc0, !PT ;  /* 0x0000ffff2e087812 */ /* 0x000fe400078ec0ff */
[----:B------:R-:W-:Y:S02]  /*aa20*/  LOP3.LUT R14, R14, 0xffff, RZ, 0xc0, !PT ;  /* 0x0000ffff0e0e7812 */ /* 0x000fe400078ec0ff */
[----:B------:R-:W-:Y:S02]  /*aa30*/  PRMT R4, R11, 0x3340, R4 ;  /* 0x000033400b047816 */ /* 0x000fe40000000004 */
[----:B------:R-:W-:Y:S02]  /*aa40*/  LOP3.LUT R26, R26, 0xffff, RZ, 0xc0, !PT ;  /* 0x0000ffff1a1a7812 */ /* 0x000fe400078ec0ff */
[----:B------:R-:W-:Y:S02]  /*aa50*/  LOP3.LUT R17, R18, 0xffff, RZ, 0xc0, !PT ;  /* 0x0000ffff12117812 */ /* 0x000fe400078ec0ff */
[----:B------:R-:W-:-:S02]  /*aa60*/  PRMT R2, R28, 0x3340, R2 ;  /* 0x000033401c027816 */ /* 0x000fc40000000002 */
[--C-:B------:R-:W-:Y:S02]  /*aa70*/  PRMT R3, R12, 0x3340, R1.reuse ;  /* 0x000033400c037816 */ /* 0x100fe40000000001 */
[--C-:B------:R-:W-:Y:S02]  /*aa80*/  PRMT R11, R32, 0x3340, R1.reuse ;  /* 0x00003340200b7816 */ /* 0x100fe40000000001 */
[----:B------:R-:W-:Y:S02]  /*aa90*/  PRMT R8, R13, 0x3340, R8 ;  /* 0x000033400d087816 */ /* 0x000fe40000000008 */
[----:B------:R-:W-:Y:S02]  /*aaa0*/  PRMT R13, R14, 0x3340, R1 ;  /* 0x000033400e0d7816 */ /* 0x000fe40000000001 */
[----:B------:R-:W-:Y:S02]  /*aab0*/  PRMT R26, R17, 0x3340, R26 ;  /* 0x00003340111a7816 */ /* 0x000fe4000000001a */
[----:B------:R-:W-:-:S02]  /*aac0*/  PRMT R3, R2, 0x5410, R3 ;  /* 0x0000541002037816 */ /* 0x000fc40000000003 */
[----:B------:R-:W-:Y:S02]  /*aad0*/  PRMT R17, R4, 0x5410, R11 ;  /* 0x0000541004117816 */ /* 0x000fe4000000000b */
[----:B------:R-:W-:Y:S02]  /*aae0*/  PRMT R13, R8, 0x5410, R13 ;  /* 0x00005410080d7816 */ /* 0x000fe4000000000d */
[----:B------:R-:W-:Y:S02]  /*aaf0*/  PRMT R7, R7, 0x4210, R36 ;  /* 0x0000421007077816 */ /* 0x000fe40000000024 */
[----:B------:R-:W-:Y:S02]  /*ab00*/  PRMT R11, R3, 0x5210, R20 ;  /* 0x00005210030b7816 */ /* 0x000fe40000000014 */
[----:B------:R-:W-:Y:S02]  /*ab10*/  PRMT R17, R17, 0x5210, R36 ;  /* 0x0000521011117816 */ /* 0x000fe40000000024 */
[----:B------:R-:W-:-:S02]  /*ab20*/  PRMT R13, R13, 0x5210, R22 ;  /* 0x000052100d0d7816 */ /* 0x000fc40000000016 */
[----:B------:R-:W-:Y:S01]  /*ab30*/  LOP3.LUT R2, R0, 0x40, RZ, 0x3c, !PT ;  /* 0x0000004000027812 */ /* 0x000fe200078e3cff */
[----:B------:R-:W-:Y:S01]  /*ab40*/  STS [R0+UR4], R9 ;  /* 0x0000000900007988 */ /* 0x000fe20008000804 */
[----:B----4-:R-:W-:-:S03]  /*ab50*/  ISETP.GE.AND P0, PT, R21, UR14, PT ;  /* 0x0000000e15007c0c */ /* 0x010fc6000bf06270 */
[----:B------:R-:W-:Y:S04]  /*ab60*/  STS [R0+UR4+0x100], R7 ;  /* 0x0001000700007988 */ /* 0x000fe80008000804 */
[----:B------:R-:W-:Y:S04]  /*ab70*/  STS [R0+UR4+0x200], R11 ;  /* 0x0002000b00007988 */ /* 0x000fe80008000804 */
[----:B------:R-:W-:Y:S04]  /*ab80*/  STS [R0+UR4+0x300], R17 ;  /* 0x0003001100007988 */ /* 0x000fe80008000804 */
[----:B------:R1:W-:Y:S02]  /*ab90*/  STS [R2+UR4+0x1200], R13 ;  /* 0x0012000d02007988 */ /* 0x0003e40008000804 */
[----:B-1----:R-:W-:-:S02]  /*aba0*/  IMAD R13, R21, UR5, RZ ;  /* 0x00000005150d7c24 */ /* 0x002fc4000f8e02ff */
[----:B------:R-:W2:Y:S04]  /*abb0*/  LDL.LU R21, [R1+0x370] ;  /* 0x0003700001157983 */ /* 0x000ea80000300800 */
[----:B------:R-:W3:Y:S01]  /*abc0*/  LDL.LU R24, [R1+0x36c] ;  /* 0x00036c0001187983 */ /* 0x000ee20000300800 */
[----:B------:R-:W-:-:S04]  /*abd0*/  SHF.R.U32.HI R34, RZ, 0x8, R34 ;  /* 0x00000008ff227819 */ /* 0x000fc80000011622 */
[----:B------:R-:W-:-:S04]  /*abe0*/  LOP3.LUT R34, R34, 0xffff, RZ, 0xc0, !PT ;  /* 0x0000ffff22227812 */ /* 0x000fc800078ec0ff */
[----:B------:R-:W-:Y:S02]  /*abf0*/  PRMT R19, R34, 0x3340, R1 ;  /* 0x0000334022137816 */ /* 0x000fe40000000001 */
[----:B------:R-:W-:Y:S02]  /*ac00*/  LOP3.LUT R3, R38, 0xffff, RZ, 0xc0, !PT ;  /* 0x0000ffff26037812 */ /* 0x000fe400078ec0ff */
[----:B------:R-:W-:Y:S02]  /*ac10*/  PRMT R26, R26, 0x5410, R19 ;  /* 0x000054101a1a7816 */ /* 0x000fe40000000013 */
[--C-:B------:R-:W-:Y:S02]  /*ac20*/  PRMT R9, R6, 0x4210, R3.reuse ;  /* 0x0000421006097816 */ /* 0x100fe40000000003 */
[----:B------:R-:W-:Y:S02]  /*ac30*/  PRMT R5, R5, 0x4210, R22 ;  /* 0x0000421005057816 */ /* 0x000fe40000000016 */
[----:B------:R-:W-:Y:S01]  /*ac40*/  PRMT R3, R26, 0x5210, R3 ;  /* 0x000052101a037816 */ /* 0x000fe20000000003 */
[----:B------:R-:W-:Y:S04]  /*ac50*/  STS [R2+UR4+0x1100], R9 ;  /* 0x0011000902007988 */ /* 0x000fe80008000804 */
[----:B------:R-:W-:Y:S04]  /*ac60*/  STS [R2+UR4+0x1000], R5 ;  /* 0x0010000502007988 */ /* 0x000fe80008000804 */
[----:B------:R1:W-:Y:S01]  /*ac70*/  STS [R2+UR4+0x1300], R3 ;  /* 0x0013000302007988 */ /* 0x0003e20008000804 */
[----:B------:R-:W-:Y:S01]  /*ac80*/  BAR.SYNC.DEFER_BLOCKING 0x0 ;  /* 0x0000000000007b1d */ /* 0x000fe20000010000 */
[----:B------:R-:W-:-:S05]  /*ac90*/  LOP3.LUT R19, R15, 0x4, RZ, 0x3c, !PT ;  /* 0x000000040f137812 */ /* 0x000fca00078e3cff */
[----:B------:R-:W4:Y:S04]  /*aca0*/  LDS R6, [R15+UR4] ;  /* 0x000000040f067984 */ /* 0x000f280008000800 */
[----:B------:R-:W4:Y:S04]  /*acb0*/  LDS R7, [R19+UR4] ;  /* 0x0000000413077984 */ /* 0x000f280008000800 */
[----:B------:R-:W4:Y:S01]  /*acc0*/  LDS R0, [R15+UR4+0x400] ;  /* 0x000400040f007984 */ /* 0x000f220008000800 */
[----:B0-----:R-:W-:Y:S01]  /*acd0*/  IMAD R8, R31, UR6, RZ ;  /* 0x000000061f087c24 */ /* 0x001fe2000f8e02ff */
[----:B------:R-:W-:-:S02]  /*ace0*/  IADD3 R11, P2, PT, R13, UR12, RZ ;  /* 0x0000000c0d0b7c10 */ /* 0x000fc4000ff5e0ff */
[----:B------:R-:W-:Y:S01]  /*acf0*/  ISETP.LT.AND P1, PT, R31, UR15, !P0 ;  /* 0x0000000f1f007c0c */ /* 0x000fe2000c721270 */
[----:B------:R-:W-:Y:S01]  /*ad00*/  IMAD R16, R29, UR6, RZ ;  /* 0x000000061d107c24 */ /* 0x000fe2000f8e02ff */
[----:B------:R-:W-:Y:S01]  /*ad10*/  LEA.HI.X.SX32 R13, R13, UR13, 0x1, P2 ;  /* 0x0000000d0d0d7c11 */ /* 0x000fe200090f0eff */
[----:B------:R-:W-:Y:S01]  /*ad20*/  IMAD R18, R27, UR6, RZ ;  /* 0x000000061b127c24 */ /* 0x000fe2000f8e02ff */
[C---:B-1----:R-:W-:Y:S01]  /*ad30*/  IADD3 R2, P2, PT, R8.reuse, R11, RZ ;  /* 0x0000000b08027210 */ /* 0x042fe20007f5e0ff */
[----:B------:R-:W0:Y:S01]  /*ad40*/  LDS R10, [R19+UR4+0x400] ;  /* 0x00040004130a7984 */ /* 0x000e220008000800 */
[----:B------:R-:W-:Y:S02]  /*ad50*/  ISETP.LT.AND P4, PT, R29, UR15, !P0 ;  /* 0x0000000f1d007c0c */ /* 0x000fe4000c781270 */
[----:B------:R-:W-:Y:S01]  /*ad60*/  LEA.HI.X.SX32 R3, R8, R13, 0x1, P2 ;  /* 0x0000000d08037211 */ /* 0x000fe200010f0eff */
[C---:B------:R-:W-:Y:S01]  /*ad70*/  IMAD R8, R25.reuse, UR6, RZ ;  /* 0x0000000619087c24 */ /* 0x040fe2000f8e02ff */
[----:B------:R-:W-:Y:S01]  /*ad80*/  IADD3 R4, P3, PT, R16, R11, RZ ;  /* 0x0000000b10047210 */ /* 0x000fe20007f7e0ff */
[----:B------:R-:W1:Y:S01]  /*ad90*/  LDS R12, [R15+UR4+0x800] ;  /* 0x000800040f0c7984 */ /* 0x000e620008000800 */
[----:B------:R-:W-:-:S03]  /*ada0*/  ISETP.LT.AND P2, PT, R25, UR15, !P0 ;  /* 0x0000000f19007c0c */ /* 0x000fc6000c741270 */
[----:B------:R-:W3:Y:S01]  /*adb0*/  LDL.LU R25, [R1+0x368] ;  /* 0x0003680001197983 */ /* 0x000ee20000300800 */
[----:B------:R-:W-:-:S03]  /*adc0*/  LEA.HI.X.SX32 R5, R16, R13, 0x1, P3 ;  /* 0x0000000d10057211 */ /* 0x000fc600018f0eff */
[----:B------:R-:W3:Y:S04]  /*add0*/  LDL.LU R29, [R1+0x364] ;  /* 0x00036400011d7983 */ /* 0x000ee80000300800 */
[----:B------:R-:W3:Y:S04]  /*ade0*/  LDL.LU R28, [R1+0x360] ;  /* 0x00036000011c7983 */ /* 0x000ee80000300800 */
[----:B------:R-:W3:Y:S01]  /*adf0*/  LDL.LU R26, [R1+0x35c] ;  /* 0x00035c00011a7983 */ /* 0x000ee20000300800 */
[----:B----4-:R-:W-:-:S03]  /*ae00*/  PRMT R9, R6, 0x7770, RZ ;  /* 0x0000777006097816 */ /* 0x010fc600000000ff */
[----:B------:R-:W4:Y:S01]  /*ae10*/  LDS R14, [R19+UR4+0x800] ;  /* 0x00080004130e7984 */ /* 0x000f220008000800 */
[----:B------:R-:W-:-:S03]  /*ae20*/  PRMT R17, R7, 0x7770, RZ ;  /* 0x0000777007117816 */ /* 0x000fc600000000ff */
[----:B------:R0:W-:Y:S04]  /*ae30*/  @P1 STG.E.U8 desc[UR10][R2.64], R9 ;  /* 0x0000000902001986 */ /* 0x0001e8000c10110a */
[----:B------:R1:W-:Y:S04]  /*ae40*/  @P4 STG.E.U8 desc[UR10][R4.64], R17 ;  /* 0x0000001104004986 */ /* 0x0003e8000c10110a */
[----:B------:R-:W2:Y:S01]  /*ae50*/  LDS R15, [R15+UR4+0xc00] ;  /* 0x000c00040f0f7984 */ /* 0x000ea20008000800 */
[----:B0-----:R-:W-:-:S03]  /*ae60*/  IADD3 R2, P6, PT, R8, R11, RZ ;  /* 0x0000000b08027210 */ /* 0x001fc60007fde0ff */
[----:B------:R-:W0:Y:S01]  /*ae70*/  LDS R16, [R19+UR4+0xc00] ;  /* 0x000c000413107984 */ /* 0x000e220008000800 */
[----:B------:R-:W-:Y:S02]  /*ae80*/  LEA.HI.X.SX32 R3, R8, R13, 0x1, P6 ;  /* 0x0000000d08037211 */ /* 0x000fe400030f0eff */
[----:B-1----:R-:W-:Y:S02]  /*ae90*/  PRMT R17, R0, 0x7770, RZ ;  /* 0x0000777000117816 */ /* 0x002fe400000000ff */
[----:B------:R-:W-:-:S03]  /*aea0*/  IADD3 R4, P5, PT, R18, R11, RZ ;  /* 0x0000000b12047210 */ /* 0x000fc60007fbe0ff */
[----:B------:R1:W-:Y:S01]  /*aeb0*/  @P2 STG.E.U8 desc[UR10][R2.64], R17 ;  /* 0x0000001102002986 */ /* 0x0003e2000c10110a */
[----:B------:R-:W-:Y:S02]  /*aec0*/  LEA.HI.X.SX32 R5, R18, R13, 0x1, P5 ;  /* 0x0000000d12057211 */ /* 0x000fe400028f0eff */
[----:B------:R-:W-:Y:S01]  /*aed0*/  ISETP.LT.AND P4, PT, R27, UR15, !P0 ;  /* 0x0000000f1b007c0c */ /* 0x000fe2000c781270 */
[----:B--2---:R-:W-:-:S05]  /*aee0*/  IMAD R22, R21, UR6, RZ ;  /* 0x0000000615167c24 */ /* 0x004fca000f8e02ff */
[----:B-1----:R-:W-:Y:S01]  /*aef0*/  IADD3 R2, P2, PT, R22, R11, RZ ;  /* 0x0000000b16027210 */ /* 0x002fe20007f5e0ff */
[----:B---3--:R-:W-:-:S03]  /*af00*/  IMAD R18, R24, UR6, RZ ;  /* 0x0000000618127c24 */ /* 0x008fc6000f8e02ff */
[----:B------:R-:W-:Y:S02]  /*af10*/  LEA.HI.X.SX32 R3, R22, R13, 0x1, P2 ;  /* 0x0000000d16037211 */ /* 0x000fe400010f0eff */
[----:B------:R-:W-:Y:S02]  /*af20*/  ISETP.LT.AND P2, PT, R24, UR15, !P0 ;  /* 0x0000000f18007c0c */ /* 0x000fe4000c741270 */
[----:B------:R-:W2:Y:S04]  /*af30*/  LDL.LU R24, [R1+0x358] ;  /* 0x0003580001187983 */ /* 0x000ea80000300800 */
[----:B------:R-:W3:Y:S01]  /*af40*/  LDL.LU R27, [R1+0x354] ;  /* 0x00035400011b7983 */ /* 0x000ee20000300800 */
[C---:B------:R-:W-:Y:S01]  /*af50*/  IMAD R20, R23.reuse, UR6, RZ ;  /* 0x0000000617147c24 */ /* 0x040fe2000f8e02ff */
[----:B------:R-:W-:-:S02]  /*af60*/  ISETP.LT.AND P3, PT, R23, UR15, !P0 ;  /* 0x0000000f17007c0c */ /* 0x000fc4000c761270 */
[----:B------:R-:W-:Y:S02]  /*af70*/  ISETP.LT.AND P1, PT, R21, UR15, !P0 ;  /* 0x0000000f15007c0c */ /* 0x000fe4000c721270 */
[----:B------:R-:W-:Y:S02]  /*af80*/  IADD3 R8, P6, PT, R20, R11, RZ ;  /* 0x0000000b14087210 */ /* 0x000fe40007fde0ff */
[----:B------:R-:W-:Y:S02]  /*af90*/  PRMT R19, R10, 0x7770, RZ ;  /* 0x000077700a137816 */ /* 0x000fe400000000ff */
[----:B------:R-:W-:Y:S02]  /*afa0*/  LEA.HI.X.SX32 R9, R20, R13, 0x1, P6 ;  /* 0x0000000d14097211 */ /* 0x000fe400030f0eff */
[----:B------:R-:W-:Y:S02]  /*afb0*/  PRMT R21, R12, 0x7770, RZ ;  /* 0x000077700c157816 */ /* 0x000fe400000000ff */
[----:B----4-:R-:W-:Y:S01]  /*afc0*/  PRMT R23, R14, 0x7770, RZ ;  /* 0x000077700e177816 */ /* 0x010fe200000000ff */
[----:B------:R0:W-:Y:S04]  /*afd0*/  @P4 STG.E.U8 desc[UR10][R4.64], R19 ;  /* 0x0000001304004986 */ /* 0x0001e8000c10110a */
[----:B------:R-:W-:Y:S04]  /*afe0*/  @P3 STG.E.U8 desc[UR10][R8.64], R21 ;  /* 0x0000001508003986 */ /* 0x000fe8000c10110a */
[----:B------:R1:W-:Y:S01]  /*aff0*/  @P1 STG.E.U8 desc[UR10][R2.64], R23 ;  /* 0x0000001702001986 */ /* 0x0003e2000c10110a */
[----:B------:R-:W-:-:S02]  /*b000*/  PRMT R17, R15, 0x7770, RZ ;  /* 0x000077700f117816 */ /* 0x000fc400000000ff */
[----:B0-----:R-:W-:Y:S02]  /*b010*/  PRMT R19, R16, 0x7770, RZ ;  /* 0x0000777010137816 */ /* 0x001fe400000000ff */
[----:B-1----:R-:W-:-:S04]  /*b020*/  IADD3 R2, P6, PT, R18, R11, RZ ;  /* 0x0000000b12027210 */ /* 0x002fc80007fde0ff */
[----:B------:R-:W-:-:S05]  /*b030*/  LEA.HI.X.SX32 R3, R18, R13, 0x1, P6 ;  /* 0x0000000d12037211 */ /* 0x000fca00030f0eff */
[----:B------:R0:W-:Y:S01]  /*b040*/  @P2 STG.E.U8 desc[UR10][R2.64], R17 ;  /* 0x0000001102002986 */ /* 0x0001e2000c10110a */
[----:B------:R-:W-:Y:S01]  /*b050*/  PRMT R21, R6, 0x7771, RZ ;  /* 0x0000777106157816 */ /* 0x000fe200000000ff */
[C---:B------:R-:W-:Y:S01]  /*b060*/  IMAD R20, R25.reuse, UR6, RZ ;  /* 0x0000000619147c24 */ /* 0x040fe2000f8e02ff */
[----:B------:R-:W-:Y:S02]  /*b070*/  ISETP.LT.AND P4, PT, R25, UR15, !P0 ;  /* 0x0000000f19007c0c */ /* 0x000fe4000c781270 */
[----:B------:R-:W4:Y:S02]  /*b080*/  LDL.LU R25, [R1+0x350] ;  /* 0x0003500001197983 */ /* 0x000f240000300800 */
[----:B------:R-:W-:-:S04]  /*b090*/  IADD3 R4, P5, PT, R20, R11, RZ ;  /* 0x0000000b14047210 */ /* 0x000fc80007fbe0ff */
[----:B------:R-:W-:Y:S01]  /*b0a0*/  LEA.HI.X.SX32 R5, R20, R13, 0x1, P5 ;  /* 0x0000000d14057211 */ /* 0x000fe200028f0eff */
[C---:B------:R-:W-:Y:S01]  /*b0b0*/  IMAD R18, R28.reuse, UR6, RZ ;  /* 0x000000061c127c24 */ /* 0x040fe2000f8e02ff */
[----:B------:R-:W-:Y:S01]  /*b0c0*/  ISETP.LT.AND P1, PT, R28, UR15, !P0 ;  /* 0x0000000f1c007c0c */ /* 0x000fe2000c721270 */
[C---:B------:R-:W-:Y:S01]  /*b0d0*/  IMAD R22, R29.reuse, UR6, RZ ;  /* 0x000000061d167c24 */ /* 0x040fe2000f8e02ff */
[----:B------:R-:W4:Y:S01]  /*b0e0*/  LDL.LU R28, [R1+0x390] ;  /* 0x00039000011c7983 */ /* 0x000f220000300800 */
[----:B------:R-:W-:-:S03]  /*b0f0*/  ISETP.LT.AND P3, PT, R29, UR15, !P0 ;  /* 0x0000000f1d007c0c */ /* 0x000fc6000c761270 */
[----:B------:R1:W-:Y:S01]  /*b100*/  @P4 STG.E.U8 desc[UR10][R4.64], R19 ;  /* 0x0000001304004986 */ /* 0x0003e2000c10110a */
[-C--:B0-----:R-:W-:Y:S02]  /*b110*/  IADD3 R2, P2, PT, R18, R11.reuse, RZ ;  /* 0x0000000b12027210 */ /* 0x081fe40007f5e0ff */
[----:B------:R-:W-:Y:S02]  /*b120*/  IADD3 R8, P6, PT, R22, R11, RZ ;  /* 0x0000000b16087210 */ /* 0x000fe40007fde0ff */
[-C--:B------:R-:W-:Y:S01]  /*b130*/  LEA.HI.X.SX32 R3, R18, R13.reuse, 0x1, P2 ;  /* 0x0000000d12037211 */ /* 0x080fe200010f0eff */
[----:B-1----:R-:W4:Y:S01]  /*b140*/  LDL.LU R19, [R1+0x34c] ;  /* 0x00034c0001137983 */ /* 0x002f220000300800 */
[C---:B------:R-:W-:Y:S01]  /*b150*/  ISETP.LT.AND P2, PT, R26.reuse, UR15, !P0 ;  /* 0x0000000f1a007c0c */ /* 0x040fe2000c741270 */
[----:B------:R-:W-:Y:S01]  /*b160*/  IMAD R18, R26, UR6, RZ ;  /* 0x000000061a127c24 */ /* 0x000fe2000f8e02ff */
[----:B------:R-:W-:-:S05]  /*b170*/  LEA.HI.X.SX32 R9, R22, R13, 0x1, P6 ;  /* 0x0000000d16097211 */ /* 0x000fca00030f0eff */
[----:B------:R-:W-:Y:S01]  /*b180*/  @P3 STG.E.U8 desc[UR10][R8.64], R21 ;  /* 0x0000001508003986 */ /* 0x000fe2000c10110a */
[C---:B--2---:R-:W-:Y:S01]  /*b190*/  ISETP.LT.AND P4, PT, R24.reuse, UR15, !P0 ;  /* 0x0000000f18007c0c */ /* 0x044fe2000c781270 */
[----:B------:R-:W-:Y:S02]  /*b1a0*/  IMAD R20, R24, UR6, RZ ;  /* 0x0000000618147c24 */ /* 0x000fe4000f8e02ff */
[----:B------:R-:W2:Y:S04]  /*b1b0*/  LDL.LU R24, [R1+0x348] ;  /* 0x0003480001187983 */ /* 0x000ea80000300800 */
[----:B------:R-:W2:Y:S01]  /*b1c0*/  LDL.LU R26, [R1+0x344] ;  /* 0x00034400011a7983 */ /* 0x000ea20000300800 */
[C---:B---3--:R-:W-:Y:S01]  /*b1d0*/  ISETP.LT.AND P3, PT, R27.reuse, UR15, !P0 ;  /* 0x0000000f1b007c0c */ /* 0x048fe2000c761270 */
[----:B------:R-:W-:-:S02]  /*b1e0*/  IMAD R22, R27, UR6, RZ ;  /* 0x000000061b167c24 */ /* 0x000fc4000f8e02ff */
[----:B------:R-:W3:Y:S04]  /*b1f0*/  LDL.LU R30, [R1+0x340] ;  /* 0x00034000011e7983 */ /* 0x000ee80000300800 */
[----:B------:R-:W3:Y:S01]  /*b200*/  LDL.LU R27, [R1+0x33c] ;  /* 0x00033c00011b7983 */ /* 0x000ee20000300800 */
[----:B------:R-:W-:Y:S02]  /*b210*/  PRMT R23, R7, 0x7771, RZ ;  /* 0x0000777107177816 */ /* 0x000fe400000000ff */
[----:B------:R-:W-:Y:S01]  /*b220*/  PRMT R17, R0, 0x7771, RZ ;  /* 0x0000777100117816 */ /* 0x000fe200000000ff */
[----:B------:R-:W3:Y:S04]  /*b230*/  LDL.LU R29, [R1+0x338] ;  /* 0x00033800011d7983 */ /* 0x000ee80000300800 */
[----:B------:R0:W-:Y:S01]  /*b240*/  @P1 STG.E.U8 desc[UR10][R2.64], R23 ;  /* 0x0000001702001986 */ /* 0x0001e2000c10110a */
[----:B------:R-:W-:-:S02]  /*b250*/  IADD3 R4, P5, PT, R20, R11, RZ ;  /* 0x0000000b14047210 */ /* 0x000fc40007fbe0ff */
[----:B0-----:R-:W-:-:S04]  /*b260*/  IADD3 R2, P6, PT, R18, R11, RZ ;  /* 0x0000000b12027210 */ /* 0x001fc80007fde0ff */
[----:B------:R-:W-:Y:S02]  /*b270*/  LEA.HI.X.SX32 R3, R18, R13, 0x1, P6 ;  /* 0x0000000d12037211 */ /* 0x000fe400030f0eff */
[----:B------:R-:W-:-:S03]  /*b280*/  IADD3 R8, P6, PT, R22, R11, RZ ;  /* 0x0000000b16087210 */ /* 0x000fc60007fde0ff */
[----:B------:R0:W-:Y:S01]  /*b290*/  @P2 STG.E.U8 desc[UR10][R2.64], R17 ;  /* 0x0000001102002986 */ /* 0x0001e2000c10110a */
[-C--:B------:R-:W-:Y:S02]  /*b2a0*/  LEA.HI.X.SX32 R5, R20, R13.reuse, 0x1, P5 ;  /* 0x0000000d14057211 */ /* 0x080fe400028f0eff */
[----:B------:R-:W-:Y:S02]  /*b2b0*/  PRMT R21, R10, 0x7771, RZ ;  /* 0x000077710a157816 */ /* 0x000fe400000000ff */
[----:B------:R-:W-:Y:S02]  /*b2c0*/  LEA.HI.X.SX32 R9, R22, R13, 0x1, P6 ;  /* 0x0000000d16097211 */ /* 0x000fe400030f0eff */
[----:B------:R-:W-:Y:S01]  /*b2d0*/  PRMT R23, R12, 0x7771, RZ ;  /* 0x000077710c177816 */ /* 0x000fe200000000ff */
[----:B------:R1:W-:Y:S04]  /*b2e0*/  @P4 STG.E.U8 desc[UR10][R4.64], R21 ;  /* 0x0000001504004986 */ /* 0x0003e8000c10110a */
[----:B------:R1:W-:Y:S01]  /*b2f0*/  @P3 STG.E.U8 desc[UR10][R8.64], R23 ;  /* 0x0000001708003986 */ /* 0x0003e2000c10110a */
[----:B0-----:R-:W-:Y:S01]  /*b300*/  PRMT R17, R15, 0x7771, RZ ;  /* 0x000077710f117816 */ /* 0x001fe200000000ff */
[C---:B----4-:R-:W-:Y:S01]  /*b310*/  IMAD R18, R25.reuse, UR6, RZ ;  /* 0x0000000619127c24 */ /* 0x050fe2000f8e02ff */
[----:B------:R-:W-:-:S04]  /*b320*/  ISETP.LT.AND P1, PT, R25, UR15, !P0 ;  /* 0x0000000f19007c0c */ /* 0x000fc8000c721270 */
[----:B------:R-:W-:-:S04]  /*b330*/  IADD3 R2, P2, PT, R18, R11, RZ ;  /* 0x0000000b12027210 */ /* 0x000fc80007f5e0ff */
[----:B------:R-:W-:Y:S01]  /*b340*/  LEA.HI.X.SX32 R3, R18, R13, 0x1, P2 ;  /* 0x0000000d12037211 */ /* 0x000fe200010f0eff */
[C---:B------:R-:W-:Y:S01]  /*b350*/  IMAD R20, R28.reuse, UR6, RZ ;  /* 0x000000061c147c24 */ /* 0x040fe2000f8e02ff */
[----:B------:R-:W-:Y:S02]  /*b360*/  ISETP.LT.AND P2, PT, R28, UR15, !P0 ;  /* 0x0000000f1c007c0c */ /* 0x000fe4000c741270 */
[----:B------:R-:W4:Y:S01]  /*b370*/  LDL.LU R28, [R1+0x334] ;  /* 0x00033400011c7983 */ /* 0x000f220000300800 */
[----:B------:R-:W-:Y:S02]  /*b380*/  PRMT R25, R14, 0x7771, RZ ;  /* 0x000077710e197816 */ /* 0x000fe400000000ff */
[----:B------:R-:W-:-:S03]  /*b390*/  IADD3 R18, P6, PT, R20, R11, RZ ;  /* 0x0000000b14127210 */ /* 0x000fc60007fde0ff */
[----:B------:R0:W-:Y:S01]  /*b3a0*/  @P1 STG.E.U8 desc[UR10][R2.64], R25 ;  /* 0x0000001902001986 */ /* 0x0001e2000c10110a */
[C---:B------:R-:W-:Y:S01]  /*b3b0*/  IMAD R22, R19.reuse, UR6, RZ ;  /* 0x0000000613167c24 */ /* 0x040fe2000f8e02ff */
[----:B------:R-:W-:Y:S02]  /*b3c0*/  ISETP.LT.AND P4, PT, R19, UR15, !P0 ;  /* 0x0000000f13007c0c */ /* 0x000fe4000c781270 */
[----:B------:R-:W-:Y:S02]  /*b3d0*/  LEA.HI.X.SX32 R19, R20, R13, 0x1, P6 ;  /* 0x0000000d14137211 */ /* 0x000fe400030f0eff */
[----:B-1----:R-:W-:Y:S02]  /*b3e0*/  IADD3 R4, P5, PT, R22, R11, RZ ;  /* 0x0000000b16047210 */ /* 0x002fe40007fbe0ff */
[----:B------:R-:W-:Y:S02]  /*b3f0*/  PRMT R21, R16, 0x7771, RZ ;  /* 0x0000777110157816 */ /* 0x000fe400000000ff */
[----:B------:R-:W-:Y:S01]  /*b400*/  LEA.HI.X.SX32 R5, R22, R13, 0x1, P5 ;  /* 0x0000000d16057211 */ /* 0x000fe200028f0eff */
[----:B------:R1:W-:Y:S04]  /*b410*/  @P2 STG.E.U8 desc[UR10][R18.64], R17 ;  /* 0x0000001112002986 */ /* 0x0003e8000c10110a */
[----:B------:R0:W-:Y:S01]  /*b420*/  @P4 STG.E.U8 desc[UR10][R4.64], R21 ;  /* 0x0000001504004986 */ /* 0x0001e2000c10110a */
[C---:B--2---:R-:W-:Y:S01]  /*b430*/  ISETP.LT.AND P1, PT, R26.reuse, UR15, !P0 ;  /* 0x0000000f1a007c0c */ /* 0x044fe2000c721270 */
[----:B------:R-:W-:-:S02]  /*b440*/  IMAD R20, R26, UR6, RZ ;  /* 0x000000061a147c24 */ /* 0x000fc4000f8e02ff */
[----:B------:R-:W2:Y:S01]  /*b450*/  LDL.LU R26, [R1+0x330] ;  /* 0x00033000011a7983 */ /* 0x000ea20000300800 */
[C---:B---3--:R-:W-:Y:S01]  /*b460*/  ISETP.LT.AND P4, PT, R27.reuse, UR15, !P0 ;  /* 0x0000000f1b007c0c */ /* 0x048fe2000c781270 */
[----:B------:R-:W-:Y:S02]  /*b470*/  IMAD R22, R27, UR6, RZ ;  /* 0x000000061b167c24 */ /* 0x000fe4000f8e02ff */
[----:B------:R-:W3:Y:S01]  /*b480*/  LDL.LU R27, [R1+0x32c] ;  /* 0x00032c00011b7983 */ /* 0x000ee20000300800 */
[C---:B------:R-:W-:Y:S01]  /*b490*/  ISETP.LT.AND P3, PT, R24.reuse, UR15, !P0 ;  /* 0x0000000f18007c0c */ /* 0x040fe2000c761270 */
[----:B------:R-:W-:Y:S01]  /*b4a0*/  IMAD R24, R24, UR6, RZ ;  /* 0x0000000618187c24 */ /* 0x000fe2000f8e02ff */
[C---:B------:R-:W-:Y:S01]  /*b4b0*/  IADD3 R8, P2, PT, R20.reuse, R11, RZ ;  /* 0x0000000b14087210 */ /* 0x040fe20007f5e0ff */
[----:B------:R-:W3:Y:S03]  /*b4c0*/  LDL.LU R33, [R1+0x328] ;  /* 0x0003280001217983 */ /* 0x000ee60000300800 */
[----:B------:R-:W-:Y:S01]  /*b4d0*/  LEA.HI.X.SX32 R9, R20, R13, 0x1, P2 ;  /* 0x0000000d14097211 */ /* 0x000fe200010f0eff */
[----:B------:R-:W-:Y:S01]  /*b4e0*/  IMAD R20, R30, UR6, RZ ;  /* 0x000000061e147c24 */ /* 0x000fe2000f8e02ff */
[----:B0-----:R-:W-:Y:S01]  /*b4f0*/  IADD3 R2, P6, PT, R24, R11, RZ ;  /* 0x0000000b18027210 */ /* 0x001fe20007fde0ff */
[----:B------:R-:W3:Y:S01]  /*b500*/  LDL.LU R32, [R1+0x324] ;  /* 0x0003240001207983 */ /* 0x000ee20000300800 */
[----:B------:R-:W-:-:S02]  /*b510*/  ISETP.LT.AND P2, PT, R30, UR15, !P0 ;  /* 0x0000000f1e007c0c */ /* 0x000fc4000c741270 */
[----:B------:R-:W-:Y:S01]  /*b520*/  LEA.HI.X.SX32 R3, R24, R13, 0x1, P6 ;  /* 0x0000000d18037211 */ /* 0x000fe200030f0eff */
[----:B------:R-:W3:Y:S01]  /*b530*/  LDL.LU R31, [R1+0x320] ;  /* 0x00032000011f7983 */ /* 0x000ee20000300800 */
[----:B-1----:R-:W-:Y:S02]  /*b540*/  IADD3 R18, P6, PT, R20, R11, RZ ;  /* 0x0000000b14127210 */ /* 0x002fe40007fde0ff */
[----:B------:R-:W-:Y:S02]  /*b550*/  PRMT R23, R6, 0x7772, RZ ;  /* 0x0000777206177816 */ /* 0x000fe400000000ff */
[----:B------:R-:W-:Y:S02]  /*b560*/  PRMT R25, R7, 0x7772, RZ ;  /* 0x0000777207197816 */ /* 0x000fe400000000ff */
[----:B------:R-:W-:Y:S02]  /*b570*/  LEA.HI.X.SX32 R19, R20, R13, 0x1, P6 ;  /* 0x0000000d14137211 */ /* 0x000fe400030f0eff */
[----:B------:R-:W-:Y:S01]  /*b580*/  PRMT R17, R0, 0x7772, RZ ;  /* 0x0000777200117816 */ /* 0x000fe200000000ff */
[----:B------:R-:W-:Y:S04]  /*b590*/  @P3 STG.E.U8 desc[UR10][R2.64], R23 ;  /* 0x0000001702003986 */ /* 0x000fe8000c10110a */
[----:B------:R0:W-:Y:S01]  /*b5a0*/  @P1 STG.E.U8 desc[UR10][R8.64], R25 ;  /* 0x0000001908001986 */ /* 0x0001e2000c10110a */
[----:B------:R-:W-:-:S03]  /*b5b0*/  IADD3 R4, P5, PT, R22, R11, RZ ;  /* 0x0000000b16047210 */ /* 0x000fc60007fbe0ff */
[----:B------:R1:W-:Y:S01]  /*b5c0*/  @P2 STG.E.U8 desc[UR10][R18.64], R17 ;  /* 0x0000001112002986 */ /* 0x0003e2000c10110a */
[----:B------:R-:W-:Y:S01]  /*b5d0*/  LEA.HI.X.SX32 R5, R22, R13, 0x1, P5 ;  /* 0x0000000d16057211 */ /* 0x000fe200028f0eff */
[C---:B------:R-:W-:Y:S01]  /*b5e0*/  IMAD R24, R29.reuse, UR6, RZ ;  /* 0x000000061d187c24 */ /* 0x040fe2000f8e02ff */
[----:B------:R-:W-:Y:S02]  /*b5f0*/  PRMT R21, R10, 0x7772, RZ ;  /* 0x000077720a157816 */ /* 0x000fe400000000ff */
[----:B------:R-:W-:-:S03]  /*b600*/  ISETP.LT.AND P3, PT, R29, UR15, !P0 ;  /* 0x0000000f1d007c0c */ /* 0x000fc6000c761270 */
[----:B------:R0:W-:Y:S01]  /*b610*/  @P4 STG.E.U8 desc[UR10][R4.64], R21 ;  /* 0x0000001504004986 */ /* 0x0001e2000c10110a */
[C---:B----4-:R-:W-:Y:S01]  /*b620*/  IMAD R20, R28.reuse, UR6, RZ ;  /* 0x000000061c147c24 */ /* 0x050fe2000f8e02ff */
[----:B------:R-:W-:Y:S02]  /*b630*/  ISETP.LT.AND P1, PT, R28, UR15, !P0 ;  /* 0x0000000f1c007c0c */ /* 0x000fe4000c721270 */
[----:B------:R-:W4:Y:S02]  /*b640*/  LDL.LU R28, [R1+0x31c] ;  /* 0x00031c00011c7983 */ /* 0x000f240000300800 */
[----:B0-----:R-:W-:-:S04]  /*b650*/  IADD3 R8, P2, PT, R20, R11, RZ ;  /* 0x0000000b14087210 */ /* 0x001fc80007f5e0ff */
[----:B------:R-:W-:Y:S02]  /*b660*/  LEA.HI.X.SX32 R9, R20, R13, 0x1, P2 ;  /* 0x0000000d14097211 */ /* 0x000fe400010f0eff */
[C---:B--2---:R-:W-:Y:S01]  /*b670*/  ISETP.LT.AND P2, PT, R26.reuse, UR15, !P0 ;  /* 0x0000000f1a007c0c */ /* 0x044fe2000c741270 */
[----:B------:R-:W-:Y:S02]  /*b680*/  IMAD R20, R26, UR6, RZ ;  /* 0x000000061a147c24 */ /* 0x000fe4000f8e02ff */
[----:B------:R-:W2:Y:S04]  /*b690*/  LDL.LU R26, [R1+0x318] ;  /* 0x00031800011a7983 */ /* 0x000ea80000300800 */
[----:B------:R-:W2:Y:S04]  /*b6a0*/  LDL.LU R30, [R1+0x314] ;  /* 0x00031400011e7983 */ /* 0x000ea80000300800 */
[----:B------:R-:W2:Y:S01]  /*b6b0*/  LDL.LU R29, [R1+0x310] ;  /* 0x00031000011d7983 */ /* 0x000ea20000300800 */
[C---:B---3--:R-:W-:Y:S01]  /*b6c0*/  ISETP.LT.AND P4, PT, R27.reuse, UR15, !P0 ;  /* 0x0000000f1b007c0c */ /* 0x048fe2000c781270 */
[----:B------:R-:W-:-:S02]  /*b6d0*/  IMAD R22, R27, UR6, RZ ;  /* 0x000000061b167c24 */ /* 0x000fc4000f8e02ff */
[----:B------:R-:W3:Y:S01]  /*b6e0*/  LDL.LU R27, [R1+0x30c] ;  /* 0x00030c00011b7983 */ /* 0x000ee20000300800 */
[----:B------:R-:W-:Y:S02]  /*b6f0*/  IADD3 R2, P6, PT, R24, R11, RZ ;  /* 0x0000000b18027210 */ /* 0x000fe40007fde0ff */
[----:B------:R-:W-:Y:S02]  /*b700*/  PRMT R23, R12, 0x7772, RZ ;  /* 0x000077720c177816 */ /* 0x000fe400000000ff */
[----:B------:R-:W-:Y:S02]  /*b710*/  LEA.HI.X.SX32 R3, R24, R13, 0x1, P6 ;  /* 0x0000000d18037211 */ /* 0x000fe400030f0eff */
[----:B------:R-:W-:Y:S02]  /*b720*/  PRMT R25, R14, 0x7772, RZ ;  /* 0x000077720e197816 */ /* 0x000fe400000000ff */
[----:B-1----:R-:W-:Y:S01]  /*b730*/  IADD3 R18, P6, PT, R20, R11, RZ ;  /* 0x0000000b14127210 */ /* 0x002fe20007fde0ff */
[----:B------:R0:W-:Y:S01]  /*b740*/  @P3 STG.E.U8 desc[UR10][R2.64], R23 ;  /* 0x0000001702003986 */ /* 0x0001e2000c10110a */
[----:B------:R-:W-:Y:S01]  /*b750*/  IMAD R24, R33, UR6, RZ ;  /* 0x0000000621187c24 */ /* 0x000fe2000f8e02ff */
[----:B------:R-:W-:-:S02]  /*b760*/  PRMT R17, R15, 0x7772, RZ ;  /* 0x000077720f117816 */ /* 0x000fc400000000ff */
[----:B------:R-:W-:Y:S01]  /*b770*/  LEA.HI.X.SX32 R19, R20, R13, 0x1, P6 ;  /* 0x0000000d14137211 */ /* 0x000fe200030f0eff */
[----:B------:R1:W-:Y:S01]  /*b780*/  @P1 STG.E.U8 desc[UR10][R8.64], R25 ;  /* 0x0000001908001986 */ /* 0x0003e2000c10110a */
[----:B------:R-:W-:Y:S01]  /*b790*/  ISETP.LT.AND P3, PT, R33, UR15, !P0 ;  /* 0x0000000f21007c0c */ /* 0x000fe2000c761270 */
[C---:B------:R-:W-:Y:S01]  /*b7a0*/  IMAD R20, R32.reuse, UR6, RZ ;  /* 0x0000000620147c24 */ /* 0x040fe2000f8e02ff */
[----:B------:R-:W-:Y:S01]  /*b7b0*/  ISETP.LT.AND P1, PT, R32, UR15, !P0 ;  /* 0x0000000f20007c0c */ /* 0x000fe2000c721270 */
[----:B------:R-:W-:Y:S01]  /*b7c0*/  @P2 STG.E.U8 desc[UR10][R18.64], R17 ;  /* 0x0000001112002986 */ /* 0x000fe2000c10110a */
[-C--:B------:R-:W-:Y:S02]  /*b7d0*/  IADD3 R4, P5, PT, R22, R11.reuse, RZ ;  /* 0x0000000b16047210 */ /* 0x080fe40007fbe0ff */
[----:B0-----:R-:W-:Y:S02]  /*b7e0*/  IADD3 R2, P6, PT, R24, R11, RZ ;  /* 0x0000000b18027210 */ /* 0x001fe40007fde0ff */
[----:B------:R-:W-:-:S02]  /*b7f0*/  LEA.HI.X.SX32 R5, R22, R13, 0x1, P5 ;  /* 0x0000000d16057211 */ /* 0x000fc400028f0eff */
[----:B-1----:R-:W-:Y:S02]  /*b800*/  IADD3 R8, P2, PT, R20, R11, RZ ;  /* 0x0000000b14087210 */ /* 0x002fe40007f5e0ff */
[----:B------:R-:W-:Y:S02]  /*b810*/  PRMT R21, R16, 0x7772, RZ ;  /* 0x0000777210157816 */ /* 0x000fe400000000ff */
[-C--:B------:R-:W-:Y:S02]  /*b820*/  LEA.HI.X.SX32 R3, R24, R13.reuse, 0x1, P6 ;  /* 0x0000000d18037211 */ /* 0x080fe400030f0eff */
[----:B------:R-:W-:Y:S02]  /*b830*/  PRMT R23, R6, 0x7773, RZ ;  /* 0x0000777306177816 */ /* 0x000fe400000000ff */
[----:B------:R-:W-:Y:S01]  /*b840*/  LEA.HI.X.SX32 R9, R20, R13, 0x1, P2 ;  /* 0x0000000d14097211 */ /* 0x000fe200010f0eff */
[----:B------:R-:W-:Y:S01]  /*b850*/  IMAD R20, R31, UR6, RZ ;  /* 0x000000061f147c24 */ /* 0x000fe2000f8e02ff */
[----:B------:R-:W-:Y:S01]  /*b860*/  PRMT R25, R7, 0x7773, RZ ;  /* 0x0000777307197816 */ /* 0x000fe200000000ff */
[----:B------:R0:W-:Y:S04]  /*b870*/  @P4 STG.E.U8 desc[UR10][R4.64], R21 ;  /* 0x0000001504004986 */ /* 0x0001e8000c10110a */
[----:B------:R1:W-:Y:S04]  /*b880*/  @P3 STG.E.U8 desc[UR10][R2.64], R23 ;  /* 0x0000001702003986 */ /* 0x0003e8000c10110a */
[----:B------:R1:W-:Y:S01]  /*b890*/  @P1 STG.E.U8 desc[UR10][R8.64], R25 ;  /* 0x0000001908001986 */ /* 0x0003e2000c10110a */
[----:B0-----:R-:W-:-:S02]  /*b8a0*/  IADD3 R4, P6, PT, R20, R11, RZ ;  /* 0x0000000b14047210 */ /* 0x001fc40007fde0ff */
[----:B------:R-:W-:Y:S02]  /*b8b0*/  ISETP.LT.AND P5, PT, R31, UR15, !P0 ;  /* 0x0000000f1f007c0c */ /* 0x000fe4000c7a1270 */
[----:B------:R-:W-:Y:S01]  /*b8c0*/  LEA.HI.X.SX32 R5, R20, R13, 0x1, P6 ;  /* 0x0000000d14057211 */ /* 0x000fe200030f0eff */
[C---:B----4-:R-:W-:Y:S01]  /*b8d0*/  IMAD R18, R28.reuse, UR6, RZ ;  /* 0x000000061c127c24 */ /* 0x050fe2000f8e02ff */
[----:B------:R-:W-:-:S04]  /*b8e0*/  ISETP.LT.AND P4, PT, R28, UR15, !P0 ;  /* 0x0000000f1c007c0c */ /* 0x000fc8000c781270 */
[----:B-1----:R-:W-:-:S04]  /*b8f0*/  IADD3 R2, P1, PT, R18, R11, RZ ;  /* 0x0000000b12027210 */ /* 0x002fc80007f3e0ff */
[----:B------:R-:W-:Y:S02]  /*b900*/  LEA.HI.X.SX32 R3, R18, R13, 0x1, P1 ;  /* 0x0000000d12037211 */ /* 0x000fe400008f0eff */
[----:B------:R-:W-:Y:S02]  /*b910*/  PRMT R17, R12, 0x7773, RZ ;  /* 0x000077730c117816 */ /* 0x000fe400000000ff */
[----:B------:R-:W-:Y:S02]  /*b920*/  PRMT R23, R14, 0x7773, RZ ;  /* 0x000077730e177816 */ /* 0x000fe400000000ff */
[----:B------:R-:W-:Y:S02]  /*b930*/  PRMT R15, R15, 0x7773, RZ ;  /* 0x000077730f0f7816 */ /* 0x000fe400000000ff */
[----:B------:R-:W-:Y:S02]  /*b940*/  PRMT R25, R16, 0x7773, RZ ;  /* 0x0000777310197816 */ /* 0x000fe400000000ff */
[C---:B--2---:R-:W-:Y:S01]  /*b950*/  ISETP.LT.AND P3, PT, R26.reuse, UR15, !P0 ;  /* 0x0000000f1a007c0c */ /* 0x044fe2000c761270 */
[----:B------:R-:W-:-:S02]  /*b960*/  IMAD R22, R26, UR6, RZ ;  /* 0x000000061a167c24 */ /* 0x000fc4000f8e02ff */
[----:B------:R-:W-:Y:S02]  /*b970*/  IMAD R24, R30, UR6, RZ ;  /* 0x000000061e187c24 */ /* 0x000fe4000f8e02ff */
[----:B------:R-:W-:Y:S01]  /*b980*/  IMAD R26, R29, UR6, RZ ;  /* 0x000000061d1a7c24 */ /* 0x000fe2000f8e02ff */
[-C--:B------:R-:W-:Y:S02]  /*b990*/  IADD3 R6, P2, PT, R22, R11.reuse, RZ ;  /* 0x0000000b16067210 */ /* 0x080fe40007f5e0ff */
[-C--:B------:R-:W-:Y:S01]  /*b9a0*/  IADD3 R8, P6, PT, R24, R11.reuse, RZ ;  /* 0x0000000b18087210 */ /* 0x080fe20007fde0ff */
[----:B---3--:R-:W-:Y:S01]  /*b9b0*/  IMAD R28, R27, UR6, RZ ;  /* 0x000000061b1c7c24 */ /* 0x008fe2000f8e02ff */
[----:B------:R-:W-:Y:S02]  /*b9c0*/  IADD3 R18, P1, PT, R26, R11, RZ ;  /* 0x0000000b1a127210 */ /* 0x000fe40007f3e0ff */
[----:B------:R-:W-:Y:S02]  /*b9d0*/  LEA.HI.X.SX32 R7, R22, R13, 0x1, P2 ;  /* 0x0000000d16077211 */ /* 0x000fe400010f0eff */
[----:B------:R-:W-:-:S02]  /*b9e0*/  ISETP.LT.AND P2, PT, R30, UR15, !P0 ;  /* 0x0000000f1e007c0c */ /* 0x000fc4000c741270 */
[-C--:B------:R-:W-:Y:S02]  /*b9f0*/  LEA.HI.X.SX32 R9, R24, R13.reuse, 0x1, P6 ;  /* 0x0000000d18097211 */ /* 0x080fe400030f0eff */
[----:B------:R-:W-:Y:S02]  /*ba00*/  LEA.HI.X.SX32 R19, R26, R13, 0x1, P1 ;  /* 0x0000000d1a137211 */ /* 0x000fe400008f0eff */
[----:B------:R-:W-:Y:S02]  /*ba10*/  IADD3 R20, P6, PT, R28, R11, RZ ;  /* 0x0000000b1c147210 */ /* 0x000fe40007fde0ff */
[----:B------:R-:W-:Y:S02]  /*ba20*/  ISETP.LT.AND P1, PT, R29, UR15, !P0 ;  /* 0x0000000f1d007c0c */ /* 0x000fe4000c721270 */
[----:B------:R-:W-:Y:S02]  /*ba30*/  ISETP.LT.AND P0, PT, R27, UR15, !P0 ;  /* 0x0000000f1b007c0c */ /* 0x000fe4000c701270 */
[----:B------:R-:W-:-:S02]  /*ba40*/  PRMT R11, R0, 0x7773, RZ ;  /* 0x00007773000b7816 */ /* 0x000fc400000000ff */
[----:B------:R-:W-:Y:S02]  /*ba50*/  LEA.HI.X.SX32 R21, R28, R13, 0x1, P6 ;  /* 0x0000000d1c157211 */ /* 0x000fe400030f0eff */
[----:B------:R-:W-:Y:S01]  /*ba60*/  PRMT R13, R10, 0x7773, RZ ;  /* 0x000077730a0d7816 */ /* 0x000fe200000000ff */
[----:B------:R0:W-:Y:S04]  /*ba70*/  @P5 STG.E.U8 desc[UR10][R4.64], R11 ;  /* 0x0000000b04005986 */ /* 0x0001e8000c10110a */
[----:B------:R0:W-:Y:S04]  /*ba80*/  @P4 STG.E.U8 desc[UR10][R2.64], R13 ;  /* 0x0000000d02004986 */ /* 0x0001e8000c10110a */
[----:B------:R0:W-:Y:S04]  /*ba90*/  @P3 STG.E.U8 desc[UR10][R6.64], R17 ;  /* 0x0000001106003986 */ /* 0x0001e8000c10110a */
[----:B------:R0:W-:Y:S04]  /*baa0*/  @P2 STG.E.U8 desc[UR10][R8.64], R23 ;  /* 0x0000001708002986 */ /* 0x0001e8000c10110a */
[----:B------:R0:W-:Y:S01]  /*bab0*/  @P1 STG.E.U8 desc[UR10][R18.64], R15 ;  /* 0x0000000f12001986 */ /* 0x0001e2000c10110a */
[----:B------:R-:W-:Y:S05]  /*bac0*/  @!P0 EXIT ;  /* 0x000000000000894d */ /* 0x000fea0003800000 */
[----:B------:R-:W-:Y:S01]  /*bad0*/  STG.E.U8 desc[UR10][R20.64], R25 ;  /* 0x0000001914007986 */ /* 0x000fe2000c10110a */
[----:B------:R-:W-:Y:S05]  /*bae0*/  EXIT ;  /* 0x000000000000794d */ /* 0x000fea0003800000 */
.L_x_3:
[----:B------:R-:W-:-:S00]  /*baf0*/  BRA `(.L_x_3) ;  /* 0xfffffffc00fc7947 */ /* 0x000fc0000383ffff */
[----:B------:R-:W-:-:S00]  /*bb00*/  NOP ;  /* 0x0000000000007918 */ /* 0x000fc00000000000 */
[----:B------:R-:W-:-:S00]  /*bb10*/  NOP ;  /* 0x0000000000007918 */ /* 0x000fc00000000000 */
[----:B------:R-:W-:-:S00]  /*bb20*/  NOP ;  /* 0x0000000000007918 */ /* 0x000fc00000000000 */
[----:B------:R-:W-:-:S00]  /*bb30*/  NOP ;  /* 0x0000000000007918 */ /* 0x000fc00000000000 */
[----:B------:R-:W-:-:S00]  /*bb40*/  NOP ;  /* 0x0000000000007918 */ /* 0x000fc00000000000 */
[----:B------:R-:W-:-:S00]  /*bb50*/  NOP ;  /* 0x0000000000007918 */ /* 0x000fc00000000000 */
[----:B------:R-:W-:-:S00]  /*bb60*/  NOP ;  /* 0x0000000000007918 */ /* 0x000fc00000000000 */
[----:B------:R-:W-:-:S00]  /*bb70*/  NOP ;  /* 0x0000000000007918 */ /* 0x000fc00000000000 */
.L_x_4:


//--------------------- .nv.shared.matmul_kernel  --------------------------
	.section	.nv.shared.matmul_kernel,"aw",@nobits
	.sectionflags	@""
	.align	16
	.zero		1024


//--------------------- .nv.shared.reserved.0     --------------------------
	.section	.nv.shared.reserved.0,"aw",@nobits
	.weak		__nv_reservedSMEM_offset_0_alias
	.size		__nv_reservedSMEM_offset_0_alias, 0, 64
	.other		__nv_reservedSMEM_offset_0_alias,@"STO_CUDA_RESERVED_SHARED STV_DEFAULT"
__nv_reservedSMEM_offset_0_alias:
	.zero		0
	.zero		64


//--------------------- .nv.constant0.matmul_kernel --------------------------
	.section	.nv.constant0.matmul_kernel,"a",@progbits
	.sectionflags	@""
	.align	4
.nv.constant0.matmul_kernel:
	.zero		976


//--------------------- SYMBOLS --------------------------

	.type		.nv.reservedSmem.offset0,@object
	.size		.nv.reservedSmem.offset0,0x4
	.type		.nv.reservedSmem.cap,@object
	.size		.nv.reservedSmem.cap,0x4
